//
// Generated by NVIDIA NVVM Compiler
//
// Compiler Build ID: CL-36424714
// Cuda compilation tools, release 13.0, V13.0.88
// Based on NVVM 20.0.0
//

.version 9.0
.target sm_100
.address_size 64

	// .globl	_Z20collect_trajectoriesP6PolicyPfS1_S1_P17curandStateXORWOWS1_f
.global .align 4 .b8 precalc_xorwow_matrix[102400];
.global .align 4 .b8 precalc_xorwow_offset_matrix[102400];
.global .align 4 .b8 mrg32k3aM1[2304];
.global .align 4 .b8 mrg32k3aM2[2304];
.global .align 4 .b8 mrg32k3aM1SubSeq[2016];
.global .align 4 .b8 mrg32k3aM2SubSeq[2016];
.global .align 4 .b8 mrg32k3aM1Seq[2304];
.global .align 4 .b8 mrg32k3aM2Seq[2304];
.const .align 8 .b8 __cr_lgamma_table[72];
// _ZZ13update_policyP6PolicyPKfS2_S2_PfE14shared_returns has been demoted

.visible .entry _Z20collect_trajectoriesP6PolicyPfS1_S1_P17curandStateXORWOWS1_f(
	.param .u64 .ptr .align 1 _Z20collect_trajectoriesP6PolicyPfS1_S1_P17curandStateXORWOWS1_f_param_0,
	.param .u64 .ptr .align 1 _Z20collect_trajectoriesP6PolicyPfS1_S1_P17curandStateXORWOWS1_f_param_1,
	.param .u64 .ptr .align 1 _Z20collect_trajectoriesP6PolicyPfS1_S1_P17curandStateXORWOWS1_f_param_2,
	.param .u64 .ptr .align 1 _Z20collect_trajectoriesP6PolicyPfS1_S1_P17curandStateXORWOWS1_f_param_3,
	.param .u64 .ptr .align 1 _Z20collect_trajectoriesP6PolicyPfS1_S1_P17curandStateXORWOWS1_f_param_4,
	.param .u64 .ptr .align 1 _Z20collect_trajectoriesP6PolicyPfS1_S1_P17curandStateXORWOWS1_f_param_5,
	.param .f32 _Z20collect_trajectoriesP6PolicyPfS1_S1_P17curandStateXORWOWS1_f_param_6
)
{
	.local .align 16 .b8 	__local_depot0[256];
	.reg .b64 	%SP;
	.reg .b64 	%SPL;
	.reg .pred 	%p<30>;
	.reg .b32 	%r<126>;
	.reg .b32 	%f<482>;
	.reg .b64 	%rd<27>;
	.reg .b64 	%fd<2>;

	mov.u64 	%SPL, __local_depot0;
	ld.param.u64 	%rd12, [_Z20collect_trajectoriesP6PolicyPfS1_S1_P17curandStateXORWOWS1_f_param_0];
	ld.param.u64 	%rd9, [_Z20collect_trajectoriesP6PolicyPfS1_S1_P17curandStateXORWOWS1_f_param_1];
	ld.param.u64 	%rd10, [_Z20collect_trajectoriesP6PolicyPfS1_S1_P17curandStateXORWOWS1_f_param_2];
	ld.param.u64 	%rd13, [_Z20collect_trajectoriesP6PolicyPfS1_S1_P17curandStateXORWOWS1_f_param_4];
	ld.param.f32 	%f32, [_Z20collect_trajectoriesP6PolicyPfS1_S1_P17curandStateXORWOWS1_f_param_6];
	cvta.to.global.u64 	%rd1, %rd12;
	cvta.to.global.u64 	%rd2, %rd13;
	add.u64 	%rd3, %SPL, 0;
	mov.u32 	%r36, %ctaid.x;
	mov.u32 	%r37, %ntid.x;
	mov.u32 	%r38, %tid.x;
	mad.lo.s32 	%r1, %r36, %r37, %r38;
	setp.gt.s32 	%p1, %r1, 1023;
	@%p1 bra 	$L__BB0_16;
	mul.wide.s32 	%rd15, %r1, 48;
	add.s64 	%rd4, %rd2, %rd15;
	ld.global.u32 	%r2, [%rd4+28];
	ld.global.f64 	%fd1, [%rd4+40];
	ld.global.f32 	%f477, [%rd4+32];
	ld.global.u32 	%r117, [%rd4+24];
	ld.global.v2.u32 	{%r115, %r116}, [%rd4+16];
	ld.global.v2.u32 	{%r113, %r114}, [%rd4+8];
	ld.global.v2.u32 	{%r125, %r112}, [%rd4];
	mov.f32 	%f34, 0f2FE7E468;
	mov.f32 	%f35, 0f3F00A4AA;
	mul.rn.f32 	%f36, %f35, %f34;
	mov.f32 	%f37, 0f38D3D3EA;
	mov.f32 	%f38, 0f3DF63943;
	mul.rn.f32 	%f39, %f38, %f37;
	fma.rn.f32 	%f40, %f36, 0f3FB8AA3B, 0f2FE03664;
	fma.rn.f32 	%f41, 0fBC24A9C5, 0f32A55E34, %f40;
	mul.f32 	%f42, %f39, 0f40400000;
	fma.rn.f32 	%f43, %f42, %f36, %f41;
	fma.rn.f32 	%f44, %f39, 0fBC24A9C5, %f43;
	mov.f32 	%f45, 0fBC6D8F09;
	add.rn.f32 	%f2, %f45, %f44;
	mov.f32 	%f46, 0f3C6D8F09;
	add.rn.f32 	%f47, %f2, %f46;
	neg.f32 	%f48, %f47;
	add.rn.f32 	%f3, %f44, %f48;
	cvta.to.global.u64 	%rd5, %rd9;
	cvta.to.global.u64 	%rd6, %rd10;
	mov.b32 	%r110, 0;
	mov.f32 	%f472, 0f00000000;
	mov.f32 	%f473, %f472;
	mov.f32 	%f474, %f472;
	mov.f32 	%f475, %f472;
	mov.f32 	%f476, %f472;
$L__BB0_2:
	mov.u32 	%r124, %r112;
	mov.f32 	%f49, 0f00000000;
	st.local.v4.f32 	[%rd3], {%f49, %f49, %f49, %f49};
	st.local.v4.f32 	[%rd3+16], {%f49, %f49, %f49, %f49};
	st.local.v4.f32 	[%rd3+32], {%f49, %f49, %f49, %f49};
	st.local.v4.f32 	[%rd3+48], {%f49, %f49, %f49, %f49};
	st.local.v4.f32 	[%rd3+64], {%f49, %f49, %f49, %f49};
	st.local.v4.f32 	[%rd3+80], {%f49, %f49, %f49, %f49};
	st.local.v4.f32 	[%rd3+96], {%f49, %f49, %f49, %f49};
	st.local.v4.f32 	[%rd3+112], {%f49, %f49, %f49, %f49};
	st.local.v4.f32 	[%rd3+128], {%f49, %f49, %f49, %f49};
	st.local.v4.f32 	[%rd3+144], {%f49, %f49, %f49, %f49};
	st.local.v4.f32 	[%rd3+160], {%f49, %f49, %f49, %f49};
	st.local.v4.f32 	[%rd3+176], {%f49, %f49, %f49, %f49};
	st.local.v4.f32 	[%rd3+192], {%f49, %f49, %f49, %f49};
	st.local.v4.f32 	[%rd3+208], {%f49, %f49, %f49, %f49};
	st.local.v4.f32 	[%rd3+224], {%f49, %f49, %f49, %f49};
	st.local.v4.f32 	[%rd3+240], {%f49, %f49, %f49, %f49};
	mov.b32 	%r118, 0;
	mov.b64 	%rd26, 0;
$L__BB0_3:
	add.s64 	%rd17, %rd3, %rd26;
	ld.local.v4.f32 	{%f50, %f51, %f52, %f53}, [%rd17];
	add.s64 	%rd18, %rd1, %rd26;
	ld.global.f32 	%f54, [%rd18];
	fma.rn.f32 	%f55, %f475, %f54, %f50;
	ld.global.f32 	%f56, [%rd18+256];
	fma.rn.f32 	%f57, %f474, %f56, %f55;
	ld.global.f32 	%f58, [%rd18+512];
	fma.rn.f32 	%f59, %f473, %f58, %f57;
	ld.global.f32 	%f60, [%rd18+768];
	fma.rn.f32 	%f61, %f472, %f60, %f59;
	ld.global.f32 	%f62, [%rd18+1024];
	add.f32 	%f63, %f61, %f62;
	abs.f32 	%f64, %f63;
	mul.f32 	%f65, %f64, 0f4038AA3B;
	ex2.approx.ftz.f32 	%f66, %f65;
	add.f32 	%f67, %f66, 0f3F800000;
	rcp.approx.ftz.f32 	%f68, %f67;
	fma.rn.f32 	%f69, %f68, 0fC0000000, 0f3F800000;
	setp.ge.f32 	%p2, %f64, 0f41102CB4;
	selp.f32 	%f70, 0f3F800000, %f69, %p2;
	copysign.f32 	%f71, %f63, %f70;
	mul.f32 	%f72, %f63, %f63;
	fma.rn.f32 	%f73, %f72, 0f3C80F082, 0fBD563CAE;
	fma.rn.f32 	%f74, %f73, %f72, 0f3E085941;
	fma.rn.f32 	%f75, %f74, %f72, 0fBEAAA9ED;
	fma.rn.f32 	%f76, %f75, %f72, 0f00000000;
	fma.rn.f32 	%f77, %f76, %f63, %f63;
	setp.ge.f32 	%p3, %f64, 0f3F19999A;
	selp.f32 	%f78, %f71, %f77, %p3;
	ld.global.f32 	%f79, [%rd18+4];
	fma.rn.f32 	%f80, %f475, %f79, %f51;
	ld.global.f32 	%f81, [%rd18+260];
	fma.rn.f32 	%f82, %f474, %f81, %f80;
	ld.global.f32 	%f83, [%rd18+516];
	fma.rn.f32 	%f84, %f473, %f83, %f82;
	ld.global.f32 	%f85, [%rd18+772];
	fma.rn.f32 	%f86, %f472, %f85, %f84;
	ld.global.f32 	%f87, [%rd18+1028];
	add.f32 	%f88, %f86, %f87;
	abs.f32 	%f89, %f88;
	mul.f32 	%f90, %f89, 0f4038AA3B;
	ex2.approx.ftz.f32 	%f91, %f90;
	add.f32 	%f92, %f91, 0f3F800000;
	rcp.approx.ftz.f32 	%f93, %f92;
	fma.rn.f32 	%f94, %f93, 0fC0000000, 0f3F800000;
	setp.ge.f32 	%p4, %f89, 0f41102CB4;
	selp.f32 	%f95, 0f3F800000, %f94, %p4;
	copysign.f32 	%f96, %f88, %f95;
	mul.f32 	%f97, %f88, %f88;
	fma.rn.f32 	%f98, %f97, 0f3C80F082, 0fBD563CAE;
	fma.rn.f32 	%f99, %f98, %f97, 0f3E085941;
	fma.rn.f32 	%f100, %f99, %f97, 0fBEAAA9ED;
	fma.rn.f32 	%f101, %f100, %f97, 0f00000000;
	fma.rn.f32 	%f102, %f101, %f88, %f88;
	setp.ge.f32 	%p5, %f89, 0f3F19999A;
	selp.f32 	%f103, %f96, %f102, %p5;
	ld.global.f32 	%f104, [%rd18+8];
	fma.rn.f32 	%f105, %f475, %f104, %f52;
	ld.global.f32 	%f106, [%rd18+264];
	fma.rn.f32 	%f107, %f474, %f106, %f105;
	ld.global.f32 	%f108, [%rd18+520];
	fma.rn.f32 	%f109, %f473, %f108, %f107;
	ld.global.f32 	%f110, [%rd18+776];
	fma.rn.f32 	%f111, %f472, %f110, %f109;
	ld.global.f32 	%f112, [%rd18+1032];
	add.f32 	%f113, %f111, %f112;
	abs.f32 	%f114, %f113;
	mul.f32 	%f115, %f114, 0f4038AA3B;
	ex2.approx.ftz.f32 	%f116, %f115;
	add.f32 	%f117, %f116, 0f3F800000;
	rcp.approx.ftz.f32 	%f118, %f117;
	fma.rn.f32 	%f119, %f118, 0fC0000000, 0f3F800000;
	setp.ge.f32 	%p6, %f114, 0f41102CB4;
	selp.f32 	%f120, 0f3F800000, %f119, %p6;
	copysign.f32 	%f121, %f113, %f120;
	mul.f32 	%f122, %f113, %f113;
	fma.rn.f32 	%f123, %f122, 0f3C80F082, 0fBD563CAE;
	fma.rn.f32 	%f124, %f123, %f122, 0f3E085941;
	fma.rn.f32 	%f125, %f124, %f122, 0fBEAAA9ED;
	fma.rn.f32 	%f126, %f125, %f122, 0f00000000;
	fma.rn.f32 	%f127, %f126, %f113, %f113;
	setp.ge.f32 	%p7, %f114, 0f3F19999A;
	selp.f32 	%f128, %f121, %f127, %p7;
	ld.global.f32 	%f129, [%rd18+12];
	fma.rn.f32 	%f130, %f475, %f129, %f53;
	ld.global.f32 	%f131, [%rd18+268];
	fma.rn.f32 	%f132, %f474, %f131, %f130;
	ld.global.f32 	%f133, [%rd18+524];
	fma.rn.f32 	%f134, %f473, %f133, %f132;
	ld.global.f32 	%f135, [%rd18+780];
	fma.rn.f32 	%f136, %f472, %f135, %f134;
	ld.global.f32 	%f137, [%rd18+1036];
	add.f32 	%f138, %f136, %f137;
	abs.f32 	%f139, %f138;
	mul.f32 	%f140, %f139, 0f4038AA3B;
	ex2.approx.ftz.f32 	%f141, %f140;
	add.f32 	%f142, %f141, 0f3F800000;
	rcp.approx.ftz.f32 	%f143, %f142;
	fma.rn.f32 	%f144, %f143, 0fC0000000, 0f3F800000;
	setp.ge.f32 	%p8, %f139, 0f41102CB4;
	selp.f32 	%f145, 0f3F800000, %f144, %p8;
	copysign.f32 	%f146, %f138, %f145;
	mul.f32 	%f147, %f138, %f138;
	fma.rn.f32 	%f148, %f147, 0f3C80F082, 0fBD563CAE;
	fma.rn.f32 	%f149, %f148, %f147, 0f3E085941;
	fma.rn.f32 	%f150, %f149, %f147, 0fBEAAA9ED;
	fma.rn.f32 	%f151, %f150, %f147, 0f00000000;
	fma.rn.f32 	%f152, %f151, %f138, %f138;
	setp.ge.f32 	%p9, %f139, 0f3F19999A;
	selp.f32 	%f153, %f146, %f152, %p9;
	st.local.v4.f32 	[%rd17], {%f78, %f103, %f128, %f153};
	add.s32 	%r118, %r118, 4;
	add.s64 	%rd26, %rd26, 16;
	setp.ne.s32 	%p10, %r118, 64;
	@%p10 bra 	$L__BB0_3;
	ld.local.v4.f32 	{%f154, %f155, %f156, %f157}, [%rd3];
	ld.global.f32 	%f158, [%rd1+1280];
	fma.rn.f32 	%f159, %f154, %f158, 0f00000000;
	ld.global.f32 	%f160, [%rd1+1284];
	fma.rn.f32 	%f161, %f155, %f160, %f159;
	ld.global.f32 	%f162, [%rd1+1288];
	fma.rn.f32 	%f163, %f156, %f162, %f161;
	ld.global.f32 	%f164, [%rd1+1292];
	fma.rn.f32 	%f165, %f157, %f164, %f163;
	ld.local.v4.f32 	{%f166, %f167, %f168, %f169}, [%rd3+16];
	ld.global.f32 	%f170, [%rd1+1296];
	fma.rn.f32 	%f171, %f166, %f170, %f165;
	ld.global.f32 	%f172, [%rd1+1300];
	fma.rn.f32 	%f173, %f167, %f172, %f171;
	ld.global.f32 	%f174, [%rd1+1304];
	fma.rn.f32 	%f175, %f168, %f174, %f173;
	ld.global.f32 	%f176, [%rd1+1308];
	fma.rn.f32 	%f177, %f169, %f176, %f175;
	ld.local.v4.f32 	{%f178, %f179, %f180, %f181}, [%rd3+32];
	ld.global.f32 	%f182, [%rd1+1312];
	fma.rn.f32 	%f183, %f178, %f182, %f177;
	ld.global.f32 	%f184, [%rd1+1316];
	fma.rn.f32 	%f185, %f179, %f184, %f183;
	ld.global.f32 	%f186, [%rd1+1320];
	fma.rn.f32 	%f187, %f180, %f186, %f185;
	ld.global.f32 	%f188, [%rd1+1324];
	fma.rn.f32 	%f189, %f181, %f188, %f187;
	ld.local.v4.f32 	{%f190, %f191, %f192, %f193}, [%rd3+48];
	ld.global.f32 	%f194, [%rd1+1328];
	fma.rn.f32 	%f195, %f190, %f194, %f189;
	ld.global.f32 	%f196, [%rd1+1332];
	fma.rn.f32 	%f197, %f191, %f196, %f195;
	ld.global.f32 	%f198, [%rd1+1336];
	fma.rn.f32 	%f199, %f192, %f198, %f197;
	ld.global.f32 	%f200, [%rd1+1340];
	fma.rn.f32 	%f201, %f193, %f200, %f199;
	ld.local.v4.f32 	{%f202, %f203, %f204, %f205}, [%rd3+64];
	ld.global.f32 	%f206, [%rd1+1344];
	fma.rn.f32 	%f207, %f202, %f206, %f201;
	ld.global.f32 	%f208, [%rd1+1348];
	fma.rn.f32 	%f209, %f203, %f208, %f207;
	ld.global.f32 	%f210, [%rd1+1352];
	fma.rn.f32 	%f211, %f204, %f210, %f209;
	ld.global.f32 	%f212, [%rd1+1356];
	fma.rn.f32 	%f213, %f205, %f212, %f211;
	ld.local.v4.f32 	{%f214, %f215, %f216, %f217}, [%rd3+80];
	ld.global.f32 	%f218, [%rd1+1360];
	fma.rn.f32 	%f219, %f214, %f218, %f213;
	ld.global.f32 	%f220, [%rd1+1364];
	fma.rn.f32 	%f221, %f215, %f220, %f219;
	ld.global.f32 	%f222, [%rd1+1368];
	fma.rn.f32 	%f223, %f216, %f222, %f221;
	ld.global.f32 	%f224, [%rd1+1372];
	fma.rn.f32 	%f225, %f217, %f224, %f223;
	ld.local.v4.f32 	{%f226, %f227, %f228, %f229}, [%rd3+96];
	ld.global.f32 	%f230, [%rd1+1376];
	fma.rn.f32 	%f231, %f226, %f230, %f225;
	ld.global.f32 	%f232, [%rd1+1380];
	fma.rn.f32 	%f233, %f227, %f232, %f231;
	ld.global.f32 	%f234, [%rd1+1384];
	fma.rn.f32 	%f235, %f228, %f234, %f233;
	ld.global.f32 	%f236, [%rd1+1388];
	fma.rn.f32 	%f237, %f229, %f236, %f235;
	ld.local.v4.f32 	{%f238, %f239, %f240, %f241}, [%rd3+112];
	ld.global.f32 	%f242, [%rd1+1392];
	fma.rn.f32 	%f243, %f238, %f242, %f237;
	ld.global.f32 	%f244, [%rd1+1396];
	fma.rn.f32 	%f245, %f239, %f244, %f243;
	ld.global.f32 	%f246, [%rd1+1400];
	fma.rn.f32 	%f247, %f240, %f246, %f245;
	ld.global.f32 	%f248, [%rd1+1404];
	fma.rn.f32 	%f249, %f241, %f248, %f247;
	ld.local.v4.f32 	{%f250, %f251, %f252, %f253}, [%rd3+128];
	ld.global.f32 	%f254, [%rd1+1408];
	fma.rn.f32 	%f255, %f250, %f254, %f249;
	ld.global.f32 	%f256, [%rd1+1412];
	fma.rn.f32 	%f257, %f251, %f256, %f255;
	ld.global.f32 	%f258, [%rd1+1416];
	fma.rn.f32 	%f259, %f252, %f258, %f257;
	ld.global.f32 	%f260, [%rd1+1420];
	fma.rn.f32 	%f261, %f253, %f260, %f259;
	ld.local.v4.f32 	{%f262, %f263, %f264, %f265}, [%rd3+144];
	ld.global.f32 	%f266, [%rd1+1424];
	fma.rn.f32 	%f267, %f262, %f266, %f261;
	ld.global.f32 	%f268, [%rd1+1428];
	fma.rn.f32 	%f269, %f263, %f268, %f267;
	ld.global.f32 	%f270, [%rd1+1432];
	fma.rn.f32 	%f271, %f264, %f270, %f269;
	ld.global.f32 	%f272, [%rd1+1436];
	fma.rn.f32 	%f273, %f265, %f272, %f271;
	ld.local.v4.f32 	{%f274, %f275, %f276, %f277}, [%rd3+160];
	ld.global.f32 	%f278, [%rd1+1440];
	fma.rn.f32 	%f279, %f274, %f278, %f273;
	ld.global.f32 	%f280, [%rd1+1444];
	fma.rn.f32 	%f281, %f275, %f280, %f279;
	ld.global.f32 	%f282, [%rd1+1448];
	fma.rn.f32 	%f283, %f276, %f282, %f281;
	ld.global.f32 	%f284, [%rd1+1452];
	fma.rn.f32 	%f285, %f277, %f284, %f283;
	ld.local.v4.f32 	{%f286, %f287, %f288, %f289}, [%rd3+176];
	ld.global.f32 	%f290, [%rd1+1456];
	fma.rn.f32 	%f291, %f286, %f290, %f285;
	ld.global.f32 	%f292, [%rd1+1460];
	fma.rn.f32 	%f293, %f287, %f292, %f291;
	ld.global.f32 	%f294, [%rd1+1464];
	fma.rn.f32 	%f295, %f288, %f294, %f293;
	ld.global.f32 	%f296, [%rd1+1468];
	fma.rn.f32 	%f297, %f289, %f296, %f295;
	ld.local.v4.f32 	{%f298, %f299, %f300, %f301}, [%rd3+192];
	ld.global.f32 	%f302, [%rd1+1472];
	fma.rn.f32 	%f303, %f298, %f302, %f297;
	ld.global.f32 	%f304, [%rd1+1476];
	fma.rn.f32 	%f305, %f299, %f304, %f303;
	ld.global.f32 	%f306, [%rd1+1480];
	fma.rn.f32 	%f307, %f300, %f306, %f305;
	ld.global.f32 	%f308, [%rd1+1484];
	fma.rn.f32 	%f309, %f301, %f308, %f307;
	ld.local.v4.f32 	{%f310, %f311, %f312, %f313}, [%rd3+208];
	ld.global.f32 	%f314, [%rd1+1488];
	fma.rn.f32 	%f315, %f310, %f314, %f309;
	ld.global.f32 	%f316, [%rd1+1492];
	fma.rn.f32 	%f317, %f311, %f316, %f315;
	ld.global.f32 	%f318, [%rd1+1496];
	fma.rn.f32 	%f319, %f312, %f318, %f317;
	ld.global.f32 	%f320, [%rd1+1500];
	fma.rn.f32 	%f321, %f313, %f320, %f319;
	ld.local.v4.f32 	{%f322, %f323, %f324, %f325}, [%rd3+224];
	ld.global.f32 	%f326, [%rd1+1504];
	fma.rn.f32 	%f327, %f322, %f326, %f321;
	ld.global.f32 	%f328, [%rd1+1508];
	fma.rn.f32 	%f329, %f323, %f328, %f327;
	ld.global.f32 	%f330, [%rd1+1512];
	fma.rn.f32 	%f331, %f324, %f330, %f329;
	ld.global.f32 	%f332, [%rd1+1516];
	fma.rn.f32 	%f333, %f325, %f332, %f331;
	ld.local.v4.f32 	{%f334, %f335, %f336, %f337}, [%rd3+240];
	ld.global.f32 	%f338, [%rd1+1520];
	fma.rn.f32 	%f339, %f334, %f338, %f333;
	ld.global.f32 	%f340, [%rd1+1524];
	fma.rn.f32 	%f341, %f335, %f340, %f339;
	ld.global.f32 	%f342, [%rd1+1528];
	fma.rn.f32 	%f343, %f336, %f342, %f341;
	ld.global.f32 	%f344, [%rd1+1532];
	fma.rn.f32 	%f345, %f337, %f344, %f343;
	ld.global.f32 	%f346, [%rd1+1536];
	add.f32 	%f10, %f345, %f346;
	setp.eq.s32 	%p11, %r117, 1;
	mov.b32 	%r117, 0;
	mov.u32 	%r112, %r116;
	mov.u32 	%r121, %r115;
	mov.u32 	%r122, %r114;
	mov.u32 	%r123, %r113;
	mov.f32 	%f479, %f477;
	@%p11 bra 	$L__BB0_6;
	shr.u32 	%r43, %r124, 2;
	xor.b32  	%r44, %r43, %r124;
	shl.b32 	%r45, %r116, 4;
	shl.b32 	%r46, %r44, 1;
	xor.b32  	%r47, %r45, %r46;
	xor.b32  	%r48, %r47, %r116;
	xor.b32  	%r121, %r48, %r44;
	add.s32 	%r49, %r125, %r121;
	add.s32 	%r50, %r49, 362437;
	shr.u32 	%r51, %r113, 2;
	xor.b32  	%r52, %r51, %r113;
	shl.b32 	%r53, %r121, 4;
	shl.b32 	%r54, %r52, 1;
	xor.b32  	%r55, %r54, %r53;
	xor.b32  	%r56, %r55, %r52;
	xor.b32  	%r112, %r56, %r121;
	add.s32 	%r125, %r125, 724874;
	add.s32 	%r57, %r112, %r125;
	cvt.rn.f32.u32 	%f347, %r50;
	fma.rn.f32 	%f348, %f347, 0f2F800000, 0f2F000000;
	cvt.rn.f32.u32 	%f349, %r57;
	fma.rn.f32 	%f350, %f349, 0f30C90FDB, 0f30490FDB;
	setp.lt.f32 	%p12, %f348, 0f00800000;
	mul.f32 	%f351, %f348, 0f4B000000;
	selp.f32 	%f352, %f351, %f348, %p12;
	selp.f32 	%f353, 0fC1B80000, 0f00000000, %p12;
	mov.b32 	%r58, %f352;
	add.s32 	%r59, %r58, -1059760811;
	and.b32  	%r60, %r59, -8388608;
	sub.s32 	%r61, %r58, %r60;
	mov.b32 	%f354, %r61;
	cvt.rn.f32.s32 	%f355, %r60;
	fma.rn.f32 	%f356, %f355, 0f34000000, %f353;
	add.f32 	%f357, %f354, 0fBF800000;
	fma.rn.f32 	%f358, %f357, 0fBE055027, 0f3E1039F6;
	fma.rn.f32 	%f359, %f358, %f357, 0fBDF8CDCC;
	fma.rn.f32 	%f360, %f359, %f357, 0f3E0F2955;
	fma.rn.f32 	%f361, %f360, %f357, 0fBE2AD8B9;
	fma.rn.f32 	%f362, %f361, %f357, 0f3E4CED0B;
	fma.rn.f32 	%f363, %f362, %f357, 0fBE7FFF22;
	fma.rn.f32 	%f364, %f363, %f357, 0f3EAAAA78;
	fma.rn.f32 	%f365, %f364, %f357, 0fBF000000;
	mul.f32 	%f366, %f357, %f365;
	fma.rn.f32 	%f367, %f366, %f357, %f357;
	fma.rn.f32 	%f368, %f356, 0f3F317218, %f367;
	setp.gt.u32 	%p13, %r58, 2139095039;
	fma.rn.f32 	%f369, %f352, 0f7F800000, 0f7F800000;
	selp.f32 	%f370, %f369, %f368, %p13;
	setp.eq.f32 	%p14, %f352, 0f00000000;
	mul.f32 	%f371, %f370, 0fC0000000;
	selp.f32 	%f372, 0f7F800000, %f371, %p14;
	sqrt.rn.f32 	%f373, %f372;
	sin.approx.f32 	%f374, %f350;
	cos.approx.f32 	%f375, %f350;
	mul.f32 	%f479, %f373, %f374;
	mul.f32 	%f477, %f373, %f375;
	mov.b32 	%r117, 1;
	mov.u32 	%r122, %r116;
	mov.u32 	%r123, %r115;
	mov.u32 	%r124, %r114;
$L__BB0_6:
	fma.rn.f32 	%f15, %f479, 0f3F000000, %f10;
	sub.f32 	%f377, %f15, %f10;
	add.f32 	%f16, %f377, %f377;
	abs.f32 	%f17, %f16;
	setp.eq.f32 	%p15, %f16, 0f3F800000;
	mov.f32 	%f480, 0f3F800000;
	@%p15 bra 	$L__BB0_11;
	setp.num.f32 	%p16, %f17, %f17;
	@%p16 bra 	$L__BB0_9;
	mov.f32 	%f433, 0f40000000;
	add.rn.f32 	%f480, %f16, %f433;
	bra.uni 	$L__BB0_11;
$L__BB0_9:
	setp.lt.f32 	%p17, %f17, 0f00800000;
	mul.f32 	%f378, %f17, 0f4B800000;
	selp.f32 	%f379, %f378, %f17, %p17;
	mov.b32 	%r62, %f379;
	add.s32 	%r63, %r62, -1060439283;
	and.b32  	%r64, %r63, -8388608;
	sub.s32 	%r65, %r62, %r64;
	mov.b32 	%f380, %r65;
	cvt.rn.f32.s32 	%f381, %r64;
	selp.f32 	%f382, 0fC1C00000, 0f00000000, %p17;
	fma.rn.f32 	%f383, %f381, 0f34000000, %f382;
	add.f32 	%f384, %f380, 0fBF800000;
	add.f32 	%f385, %f380, 0f3F800000;
	rcp.approx.ftz.f32 	%f386, %f385;
	add.f32 	%f387, %f384, %f384;
	mul.f32 	%f388, %f387, %f386;
	mul.f32 	%f389, %f388, %f388;
	neg.f32 	%f390, %f388;
	sub.f32 	%f391, %f384, %f388;
	add.f32 	%f392, %f391, %f391;
	fma.rn.f32 	%f393, %f390, %f384, %f392;
	mul.rn.f32 	%f394, %f386, %f393;
	fma.rn.f32 	%f395, %f389, 0f3A2C32E4, 0f3B52E7DB;
	fma.rn.f32 	%f396, %f395, %f389, 0f3C93BB73;
	fma.rn.f32 	%f397, %f396, %f389, 0f3DF6384F;
	mul.rn.f32 	%f398, %f397, %f389;
	fma.rn.f32 	%f399, %f388, 0f3FB8AA3B, %f383;
	mul.f32 	%f400, %f398, 0f40400000;
	sub.f32 	%f401, %f383, %f399;
	fma.rn.f32 	%f402, %f388, 0f3FB8AA3B, %f401;
	fma.rn.f32 	%f403, %f394, 0f3FB8AA3B, %f402;
	fma.rn.f32 	%f404, %f388, 0f32A55E34, %f403;
	fma.rn.f32 	%f405, %f400, %f394, %f404;
	fma.rn.f32 	%f406, %f398, %f388, %f405;
	add.rn.f32 	%f407, %f399, %f406;
	mov.f32 	%f408, 0f40000000;
	mul.rn.f32 	%f409, %f407, %f408;
	cvt.rni.f32.f32 	%f410, %f409;
	sub.f32 	%f411, %f409, %f410;
	neg.f32 	%f412, %f409;
	fma.rn.f32 	%f413, %f407, 0f40000000, %f412;
	neg.f32 	%f414, %f399;
	add.rn.f32 	%f415, %f407, %f414;
	neg.f32 	%f416, %f415;
	add.rn.f32 	%f417, %f406, %f416;
	fma.rn.f32 	%f418, %f417, 0f40000000, %f413;
	add.f32 	%f419, %f411, %f418;
	setp.gt.f32 	%p18, %f410, 0f00000000;
	selp.b32 	%r66, 0, -2097152000, %p18;
	setp.neu.f32 	%p19, %f16, 0f00000000;
	setp.neu.f32 	%p20, %f17, 0f7F800000;
	setp.lt.f32 	%p21, %f409, 0f00000000;
	selp.f32 	%f420, 0f00000000, 0f7F800000, %p21;
	abs.f32 	%f421, %f409;
	setp.gt.f32 	%p22, %f421, 0f43180000;
	cvt.rzi.s32.f32 	%r67, %f410;
	shl.b32 	%r68, %r67, 23;
	sub.s32 	%r69, %r68, %r66;
	mov.b32 	%f422, %r69;
	add.s32 	%r70, %r66, 2130706432;
	mov.b32 	%f423, %r70;
	fma.rn.f32 	%f424, %f419, 0f391FCB8E, 0f3AAF85ED;
	fma.rn.f32 	%f425, %f424, %f419, 0f3C1D9856;
	fma.rn.f32 	%f426, %f425, %f419, 0f3D6357BB;
	fma.rn.f32 	%f427, %f426, %f419, 0f3E75FDEC;
	fma.rn.f32 	%f428, %f427, %f419, 0f3F317218;
	fma.rn.f32 	%f429, %f428, %f419, 0f3F800000;
	mul.f32 	%f430, %f429, %f423;
	mul.f32 	%f431, %f430, %f422;
	selp.f32 	%f480, %f420, %f431, %p22;
	and.pred  	%p23, %p19, %p20;
	@%p23 bra 	$L__BB0_11;
	add.f32 	%f432, %f16, %f16;
	mov.b32 	%r71, %f432;
	and.b32  	%r72, %r71, 2147483647;
	mov.b32 	%f480, %r72;
$L__BB0_11:
	mul.f32 	%f435, %f480, 0fBF000000;
	sub.f32 	%f436, %f15, %f32;
	abs.f32 	%f22, %f436;
	neg.f32 	%f437, %f22;
	mad.lo.s32 	%r73, %r1, 200, %r110;
	mul.wide.s32 	%rd19, %r73, 4;
	add.s64 	%rd20, %rd5, %rd19;
	st.global.f32 	[%rd20], %f437;
	add.s64 	%rd21, %rd6, %rd19;
	st.global.f32 	[%rd21], %f435;
	cvt.rn.f32.u32 	%f23, %r110;
	setp.eq.s32 	%p24, %r110, 0;
	mov.f32 	%f481, 0f3F800000;
	@%p24 bra 	$L__BB0_14;
	mul.rn.f32 	%f438, %f2, %f23;
	cvt.rni.f32.f32 	%f439, %f438;
	sub.f32 	%f440, %f438, %f439;
	neg.f32 	%f441, %f438;
	fma.rn.f32 	%f442, %f2, %f23, %f441;
	fma.rn.f32 	%f443, %f3, %f23, %f442;
	add.f32 	%f444, %f440, %f443;
	setp.gt.f32 	%p25, %f439, 0f00000000;
	selp.b32 	%r74, 0, -2097152000, %p25;
	abs.f32 	%f445, %f23;
	setp.num.f32 	%p26, %f445, %f445;
	setp.lt.f32 	%p27, %f438, 0f00000000;
	selp.f32 	%f446, 0f00000000, 0f7F800000, %p27;
	abs.f32 	%f447, %f438;
	setp.gt.f32 	%p28, %f447, 0f43180000;
	cvt.rzi.s32.f32 	%r75, %f439;
	shl.b32 	%r76, %r75, 23;
	sub.s32 	%r77, %r76, %r74;
	mov.b32 	%f448, %r77;
	add.s32 	%r78, %r74, 2130706432;
	mov.b32 	%f449, %r78;
	fma.rn.f32 	%f450, %f444, 0f391FCB8E, 0f3AAF85ED;
	fma.rn.f32 	%f451, %f450, %f444, 0f3C1D9856;
	fma.rn.f32 	%f452, %f451, %f444, 0f3D6357BB;
	fma.rn.f32 	%f453, %f452, %f444, 0f3E75FDEC;
	fma.rn.f32 	%f454, %f453, %f444, 0f3F317218;
	fma.rn.f32 	%f455, %f454, %f444, 0f3F800000;
	mul.f32 	%f456, %f455, %f449;
	mul.f32 	%f457, %f456, %f448;
	selp.f32 	%f481, %f446, %f457, %p28;
	@%p26 bra 	$L__BB0_14;
	mov.f32 	%f458, 0f3F7D70A4;
	add.rn.f32 	%f481, %f458, %f23;
$L__BB0_14:
	mul.f32 	%f459, %f22, %f481;
	sub.f32 	%f476, %f476, %f459;
	shr.u32 	%r79, %r124, 2;
	xor.b32  	%r80, %r79, %r124;
	shl.b32 	%r81, %r112, 4;
	shl.b32 	%r82, %r80, 1;
	xor.b32  	%r83, %r81, %r82;
	xor.b32  	%r84, %r83, %r112;
	xor.b32  	%r113, %r84, %r80;
	add.s32 	%r85, %r125, %r113;
	add.s32 	%r86, %r85, 362437;
	cvt.rn.f32.u32 	%f460, %r86;
	fma.rn.f32 	%f461, %f460, 0f2F800000, 0f2F000000;
	add.f32 	%f462, %f461, 0fBF000000;
	add.f32 	%f475, %f462, %f475;
	shr.u32 	%r87, %r123, 2;
	xor.b32  	%r88, %r87, %r123;
	shl.b32 	%r89, %r113, 4;
	shl.b32 	%r90, %r88, 1;
	xor.b32  	%r91, %r89, %r90;
	xor.b32  	%r92, %r91, %r113;
	xor.b32  	%r114, %r92, %r88;
	add.s32 	%r93, %r125, %r114;
	add.s32 	%r94, %r93, 724874;
	cvt.rn.f32.u32 	%f463, %r94;
	fma.rn.f32 	%f464, %f463, 0f2F800000, 0f2F000000;
	add.f32 	%f465, %f464, 0fBF000000;
	add.f32 	%f474, %f465, %f474;
	shr.u32 	%r95, %r122, 2;
	xor.b32  	%r96, %r95, %r122;
	shl.b32 	%r97, %r114, 4;
	shl.b32 	%r98, %r96, 1;
	xor.b32  	%r99, %r97, %r98;
	xor.b32  	%r100, %r99, %r114;
	xor.b32  	%r115, %r100, %r96;
	add.s32 	%r101, %r125, %r115;
	add.s32 	%r102, %r101, 1087311;
	cvt.rn.f32.u32 	%f466, %r102;
	fma.rn.f32 	%f467, %f466, 0f2F800000, 0f2F000000;
	add.f32 	%f468, %f467, 0fBF000000;
	add.f32 	%f473, %f468, %f473;
	shr.u32 	%r103, %r121, 2;
	xor.b32  	%r104, %r103, %r121;
	shl.b32 	%r105, %r115, 4;
	shl.b32 	%r106, %r104, 1;
	xor.b32  	%r107, %r105, %r106;
	xor.b32  	%r108, %r107, %r115;
	xor.b32  	%r116, %r108, %r104;
	add.s32 	%r125, %r125, 1449748;
	add.s32 	%r109, %r116, %r125;
	cvt.rn.f32.u32 	%f469, %r109;
	fma.rn.f32 	%f470, %f469, 0f2F800000, 0f2F000000;
	add.f32 	%f471, %f470, 0fBF000000;
	add.f32 	%f472, %f471, %f472;
	add.s32 	%r110, %r110, 1;
	setp.ne.s32 	%p29, %r110, 200;
	@%p29 bra 	$L__BB0_2;
	ld.param.u64 	%rd25, [_Z20collect_trajectoriesP6PolicyPfS1_S1_P17curandStateXORWOWS1_f_param_5];
	cvta.to.global.u64 	%rd22, %rd25;
	mul.wide.s32 	%rd23, %r1, 4;
	add.s64 	%rd24, %rd22, %rd23;
	st.global.f32 	[%rd24], %f476;
	st.global.v2.u32 	[%rd4], {%r125, %r112};
	st.global.v2.u32 	[%rd4+8], {%r113, %r114};
	st.global.v2.u32 	[%rd4+16], {%r115, %r116};
	st.global.v2.u32 	[%rd4+24], {%r117, %r2};
	st.global.f32 	[%rd4+32], %f477;
	st.global.f64 	[%rd4+40], %fd1;
$L__BB0_16:
	ret;

}
	// .globl	_Z13update_policyP6PolicyPKfS2_S2_Pf
.visible .entry _Z13update_policyP6PolicyPKfS2_S2_Pf(
	.param .u64 .ptr .align 1 _Z13update_policyP6PolicyPKfS2_S2_Pf_param_0,
	.param .u64 .ptr .align 1 _Z13update_policyP6PolicyPKfS2_S2_Pf_param_1,
	.param .u64 .ptr .align 1 _Z13update_policyP6PolicyPKfS2_S2_Pf_param_2,
	.param .u64 .ptr .align 1 _Z13update_policyP6PolicyPKfS2_S2_Pf_param_3,
	.param .u64 .ptr .align 1 _Z13update_policyP6PolicyPKfS2_S2_Pf_param_4
)
{
	.reg .pred 	%p<4>;
	.reg .b32 	%r<22>;
	.reg .b32 	%f<138>;
	.reg .b64 	%rd<17>;
	// demoted variable
	.shared .align 4 .b8 _ZZ13update_policyP6PolicyPKfS2_S2_PfE14shared_returns[4096];
	ld.param.u64 	%rd6, [_Z13update_policyP6PolicyPKfS2_S2_Pf_param_2];
	ld.param.u64 	%rd8, [_Z13update_policyP6PolicyPKfS2_S2_Pf_param_3];
	ld.param.u64 	%rd7, [_Z13update_policyP6PolicyPKfS2_S2_Pf_param_4];
	cvta.to.global.u64 	%rd9, %rd8;
	mov.u32 	%r8, %tid.x;
	mul.wide.u32 	%rd10, %r8, 4;
	add.s64 	%rd11, %rd9, %rd10;
	ld.global.f32 	%f7, [%rd11];
	shl.b32 	%r9, %r8, 2;
	mov.u32 	%r10, _ZZ13update_policyP6PolicyPKfS2_S2_PfE14shared_returns;
	add.s32 	%r11, %r10, %r9;
	st.shared.f32 	[%r11], %f7;
	bar.sync 	0;
	mov.f32 	%f136, 0f00000000;
	mov.b32 	%r19, 0;
$L__BB1_1:
	shl.b32 	%r12, %r19, 2;
	add.s32 	%r14, %r10, %r12;
	ld.shared.f32 	%f8, [%r14];
	add.f32 	%f9, %f136, %f8;
	ld.shared.f32 	%f10, [%r14+4];
	add.f32 	%f11, %f9, %f10;
	ld.shared.f32 	%f12, [%r14+8];
	add.f32 	%f13, %f11, %f12;
	ld.shared.f32 	%f14, [%r14+12];
	add.f32 	%f15, %f13, %f14;
	ld.shared.f32 	%f16, [%r14+16];
	add.f32 	%f17, %f15, %f16;
	ld.shared.f32 	%f18, [%r14+20];
	add.f32 	%f19, %f17, %f18;
	ld.shared.f32 	%f20, [%r14+24];
	add.f32 	%f21, %f19, %f20;
	ld.shared.f32 	%f22, [%r14+28];
	add.f32 	%f23, %f21, %f22;
	ld.shared.f32 	%f24, [%r14+32];
	add.f32 	%f25, %f23, %f24;
	ld.shared.f32 	%f26, [%r14+36];
	add.f32 	%f27, %f25, %f26;
	ld.shared.f32 	%f28, [%r14+40];
	add.f32 	%f29, %f27, %f28;
	ld.shared.f32 	%f30, [%r14+44];
	add.f32 	%f31, %f29, %f30;
	ld.shared.f32 	%f32, [%r14+48];
	add.f32 	%f33, %f31, %f32;
	ld.shared.f32 	%f34, [%r14+52];
	add.f32 	%f35, %f33, %f34;
	ld.shared.f32 	%f36, [%r14+56];
	add.f32 	%f37, %f35, %f36;
	ld.shared.f32 	%f38, [%r14+60];
	add.f32 	%f39, %f37, %f38;
	ld.shared.f32 	%f40, [%r14+64];
	add.f32 	%f41, %f39, %f40;
	ld.shared.f32 	%f42, [%r14+68];
	add.f32 	%f43, %f41, %f42;
	ld.shared.f32 	%f44, [%r14+72];
	add.f32 	%f45, %f43, %f44;
	ld.shared.f32 	%f46, [%r14+76];
	add.f32 	%f47, %f45, %f46;
	ld.shared.f32 	%f48, [%r14+80];
	add.f32 	%f49, %f47, %f48;
	ld.shared.f32 	%f50, [%r14+84];
	add.f32 	%f51, %f49, %f50;
	ld.shared.f32 	%f52, [%r14+88];
	add.f32 	%f53, %f51, %f52;
	ld.shared.f32 	%f54, [%r14+92];
	add.f32 	%f55, %f53, %f54;
	ld.shared.f32 	%f56, [%r14+96];
	add.f32 	%f57, %f55, %f56;
	ld.shared.f32 	%f58, [%r14+100];
	add.f32 	%f59, %f57, %f58;
	ld.shared.f32 	%f60, [%r14+104];
	add.f32 	%f61, %f59, %f60;
	ld.shared.f32 	%f62, [%r14+108];
	add.f32 	%f63, %f61, %f62;
	ld.shared.f32 	%f64, [%r14+112];
	add.f32 	%f65, %f63, %f64;
	ld.shared.f32 	%f66, [%r14+116];
	add.f32 	%f67, %f65, %f66;
	ld.shared.f32 	%f68, [%r14+120];
	add.f32 	%f69, %f67, %f68;
	ld.shared.f32 	%f70, [%r14+124];
	add.f32 	%f136, %f69, %f70;
	add.s32 	%r19, %r19, 32;
	setp.ne.s32 	%p1, %r19, 1024;
	@%p1 bra 	$L__BB1_1;
	mul.f32 	%f3, %f136, 0f3A800000;
	cvta.to.global.u64 	%rd12, %rd6;
	add.s64 	%rd1, %rd12, 6400;
	cvta.to.global.u64 	%rd2, %rd7;
	mov.b32 	%r20, 0;
$L__BB1_3:
	mul.wide.u32 	%rd13, %r20, 4;
	add.s64 	%rd16, %rd1, %rd13;
	mov.f32 	%f137, 0f00000000;
	mov.b32 	%r21, 32;
$L__BB1_4:
	add.s32 	%r18, %r10, %r21;
	ld.shared.f32 	%f72, [%r18+-32];
	sub.f32 	%f73, %f72, %f3;
	ld.global.f32 	%f74, [%rd16+-6400];
	fma.rn.f32 	%f75, %f73, %f74, %f137;
	ld.shared.f32 	%f76, [%r18+-28];
	sub.f32 	%f77, %f76, %f3;
	ld.global.f32 	%f78, [%rd16+-5600];
	fma.rn.f32 	%f79, %f77, %f78, %f75;
	ld.shared.f32 	%f80, [%r18+-24];
	sub.f32 	%f81, %f80, %f3;
	ld.global.f32 	%f82, [%rd16+-4800];
	fma.rn.f32 	%f83, %f81, %f82, %f79;
	ld.shared.f32 	%f84, [%r18+-20];
	sub.f32 	%f85, %f84, %f3;
	ld.global.f32 	%f86, [%rd16+-4000];
	fma.rn.f32 	%f87, %f85, %f86, %f83;
	ld.shared.f32 	%f88, [%r18+-16];
	sub.f32 	%f89, %f88, %f3;
	ld.global.f32 	%f90, [%rd16+-3200];
	fma.rn.f32 	%f91, %f89, %f90, %f87;
	ld.shared.f32 	%f92, [%r18+-12];
	sub.f32 	%f93, %f92, %f3;
	ld.global.f32 	%f94, [%rd16+-2400];
	fma.rn.f32 	%f95, %f93, %f94, %f91;
	ld.shared.f32 	%f96, [%r18+-8];
	sub.f32 	%f97, %f96, %f3;
	ld.global.f32 	%f98, [%rd16+-1600];
	fma.rn.f32 	%f99, %f97, %f98, %f95;
	ld.shared.f32 	%f100, [%r18+-4];
	sub.f32 	%f101, %f100, %f3;
	ld.global.f32 	%f102, [%rd16+-800];
	fma.rn.f32 	%f103, %f101, %f102, %f99;
	ld.shared.f32 	%f104, [%r18];
	sub.f32 	%f105, %f104, %f3;
	ld.global.f32 	%f106, [%rd16];
	fma.rn.f32 	%f107, %f105, %f106, %f103;
	ld.shared.f32 	%f108, [%r18+4];
	sub.f32 	%f109, %f108, %f3;
	ld.global.f32 	%f110, [%rd16+800];
	fma.rn.f32 	%f111, %f109, %f110, %f107;
	ld.shared.f32 	%f112, [%r18+8];
	sub.f32 	%f113, %f112, %f3;
	ld.global.f32 	%f114, [%rd16+1600];
	fma.rn.f32 	%f115, %f113, %f114, %f111;
	ld.shared.f32 	%f116, [%r18+12];
	sub.f32 	%f117, %f116, %f3;
	ld.global.f32 	%f118, [%rd16+2400];
	fma.rn.f32 	%f119, %f117, %f118, %f115;
	ld.shared.f32 	%f120, [%r18+16];
	sub.f32 	%f121, %f120, %f3;
	ld.global.f32 	%f122, [%rd16+3200];
	fma.rn.f32 	%f123, %f121, %f122, %f119;
	ld.shared.f32 	%f124, [%r18+20];
	sub.f32 	%f125, %f124, %f3;
	ld.global.f32 	%f126, [%rd16+4000];
	fma.rn.f32 	%f127, %f125, %f126, %f123;
	ld.shared.f32 	%f128, [%r18+24];
	sub.f32 	%f129, %f128, %f3;
	ld.global.f32 	%f130, [%rd16+4800];
	fma.rn.f32 	%f131, %f129, %f130, %f127;
	ld.shared.f32 	%f132, [%r18+28];
	sub.f32 	%f133, %f132, %f3;
	ld.global.f32 	%f134, [%rd16+5600];
	fma.rn.f32 	%f137, %f133, %f134, %f131;
	add.s32 	%r21, %r21, 64;
	add.s64 	%rd16, %rd16, 12800;
	setp.ne.s32 	%p2, %r21, 4128;
	@%p2 bra 	$L__BB1_4;
	mul.f32 	%f135, %f137, 0f3A800000;
	add.s64 	%rd15, %rd2, %rd13;
	st.global.f32 	[%rd15], %f135;
	add.s32 	%r20, %r20, 1;
	setp.ne.s32 	%p3, %r20, 200;
	@%p3 bra 	$L__BB1_3;
	ret;

}


// ===== COMPILED SASS (sm_100) =====

	.target	sm_100

	.elftype	@"ET_EXEC"


//--------------------- .note.nv.tkinfo           --------------------------
	.section	.note.nv.tkinfo,"",@"SHT_NOTE"
	.sectionflags	@"SHF_NOTE_NV_TKINFO"
	.tkinfo
        /*0018*/ 	.word	0x00000002
        /*0030*/ 	.string	""
        /*0030*/ 	.string	"ptxas"
        /*0030*/ 	.string	"Cuda compilation tools, release 13.0, V13.0.88"
        /*0030*/ 	.string	"Build cuda_13.0.r13.0/compiler.36424714_0"
        /*0030*/ 	.string	"-arch sm_100 -m 64 "



//--------------------- .note.nv.cuinfo           --------------------------
	.section	.note.nv.cuinfo,"",@"SHT_NOTE"
	.sectionflags	@"SHF_NOTE_NV_CUINFO"
        /*0018*/ 	.short	0x0002
        /*001a*/ 	.short	0x0064
        /*001c*/ 	.short	0x0082
	.zero		2


//--------------------- .nv.info                  --------------------------
	.section	.nv.info,"",@"SHT_CUDA_INFO"
	.align	4


	//----- nvinfo : EIATTR_REGCOUNT
	.align		4
        /*0000*/ 	.byte	0x04, 0x2f
        /*0002*/ 	.short	(.L_10 - .L_9)
	.align		4
.L_9:
        /*0004*/ 	.word	index@(_Z20collect_trajectoriesP6PolicyPfS1_S1_P17curandStateXORWOWS1_f)
        /*0008*/ 	.word	0x00000028


	//----- nvinfo : EIATTR_FRAME_SIZE
	.align		4
.L_10:
        /*000c*/ 	.byte	0x04, 0x11
        /*000e*/ 	.short	(.L_12 - .L_11)
	.align		4
.L_11:
        /*0010*/ 	.word	index@($__internal_0_$__cuda_sm20_sqrt_rn_f32_slowpath)
        /*0014*/ 	.word	0x00000100


	//----- nvinfo : EIATTR_FRAME_SIZE
	.align		4
.L_12:
        /*0018*/ 	.byte	0x04, 0x11
        /*001a*/ 	.short	(.L_14 - .L_13)
	.align		4
.L_13:
        /*001c*/ 	.word	index@(_Z20collect_trajectoriesP6PolicyPfS1_S1_P17curandStateXORWOWS1_f)
        /*0020*/ 	.word	0x00000100


	//----- nvinfo : EIATTR_REGCOUNT
	.align		4
.L_14:
        /*0024*/ 	.byte	0x04, 0x2f
        /*0026*/ 	.short	(.L_16 - .L_15)
	.align		4
.L_15:
        /*0028*/ 	.word	index@(_Z13update_policyP6PolicyPKfS2_S2_Pf)
        /*002c*/ 	.word	0x0000001e


	//----- nvinfo : EIATTR_FRAME_SIZE
	.align		4
.L_16:
        /*0030*/ 	.byte	0x04, 0x11
        /*0032*/ 	.short	(.L_18 - .L_17)
	.align		4
.L_17:
        /*0034*/ 	.word	index@(_Z13update_policyP6PolicyPKfS2_S2_Pf)
        /*0038*/ 	.word	0x00000000


	//----- nvinfo : EIATTR_MIN_STACK_SIZE
	.align		4
.L_18:
        /*003c*/ 	.byte	0x04, 0x12
        /*003e*/ 	.short	(.L_20 - .L_19)
	.align		4
.L_19:
        /*0040*/ 	.word	index@(_Z13update_policyP6PolicyPKfS2_S2_Pf)
        /*0044*/ 	.word	0x00000000


	//----- nvinfo : EIATTR_MIN_STACK_SIZE
	.align		4
.L_20:
        /*0048*/ 	.byte	0x04, 0x12
        /*004a*/ 	.short	(.L_22 - .L_21)
	.align		4
.L_21:
        /*004c*/ 	.word	index@(_Z20collect_trajectoriesP6PolicyPfS1_S1_P17curandStateXORWOWS1_f)
        /*0050*/ 	.word	0x00000100
.L_22:


//--------------------- .nv.compat                --------------------------
	.section	.nv.compat,"",@"SHT_CUDA_COMPAT_INFO"
	.align	4
        /*0000*/ 	.byte	0x02, 0x09, 0x00, 0x00, 0x02, 0x02, 0x01, 0x00, 0x02, 0x05, 0x05, 0x00, 0x03, 0x07, 0x01, 0x01
        /*0010*/ 	.byte	0x02, 0x03, 0x00, 0x00, 0x02, 0x06, 0x01, 0x00, 0x04, 0x0b, 0x08, 0x00, 0x01, 0x00, 0x00, 0x00
        /*0020*/ 	.byte	0x00, 0x00, 0x00, 0x00


//--------------------- .nv.info._Z13update_policyP6PolicyPKfS2_S2_Pf --------------------------
	.section	.nv.info._Z13update_policyP6PolicyPKfS2_S2_Pf,"",@"SHT_CUDA_INFO"
	.sectionflags	@""
	.align	4


	//----- nvinfo : EIATTR_CUDA_API_VERSION
	.align		4
        /*0000*/ 	.byte	0x04, 0x37
        /*0002*/ 	.short	(.L_24 - .L_23)
.L_23:
        /*0004*/ 	.word	0x00000082


	//----- nvinfo : EIATTR_KPARAM_INFO
	.align		4
.L_24:
        /*0008*/ 	.byte	0x04, 0x17
        /*000a*/ 	.short	(.L_26 - .L_25)
.L_25:
        /*000c*/ 	.word	0x00000000
        /*0010*/ 	.short	0x0004
        /*0012*/ 	.short	0x0020
        /*0014*/ 	.byte	0x00, 0xf5, 0x21, 0x00


	//----- nvinfo : EIATTR_KPARAM_INFO
	.align		4
.L_26:
        /*0018*/ 	.byte	0x04, 0x17
        /*001a*/ 	.short	(.L_28 - .L_27)
.L_27:
        /*001c*/ 	.word	0x00000000
        /*0020*/ 	.short	0x0003
        /*0022*/ 	.short	0x0018
        /*0024*/ 	.byte	0x00, 0xf5, 0x21, 0x00


	//----- nvinfo : EIATTR_KPARAM_INFO
	.align		4
.L_28:
        /*0028*/ 	.byte	0x04, 0x17
        /*002a*/ 	.short	(.L_30 - .L_29)
.L_29:
        /*002c*/ 	.word	0x00000000
        /*0030*/ 	.short	0x0002
        /*0032*/ 	.short	0x0010
        /*0034*/ 	.byte	0x00, 0xf5, 0x21, 0x00


	//----- nvinfo : EIATTR_KPARAM_INFO
	.align		4
.L_30:
        /*0038*/ 	.byte	0x04, 0x17
        /*003a*/ 	.short	(.L_32 - .L_31)
.L_31:
        /*003c*/ 	.word	0x00000000
        /*0040*/ 	.short	0x0001
        /*0042*/ 	.short	0x0008
        /*0044*/ 	.byte	0x00, 0xf5, 0x21, 0x00


	//----- nvinfo : EIATTR_KPARAM_INFO
	.align		4
.L_32:
        /*0048*/ 	.byte	0x04, 0x17
        /*004a*/ 	.short	(.L_34 - .L_33)
.L_33:
        /*004c*/ 	.word	0x00000000
        /*0050*/ 	.short	0x0000
        /*0052*/ 	.short	0x0000
        /*0054*/ 	.byte	0x00, 0xf5, 0x21, 0x00


	//----- nvinfo : EIATTR_SPARSE_MMA_MASK
	.align		4
.L_34:
        /*0058*/ 	.byte	0x03, 0x50
        /*005a*/ 	.short	0x0000


	//----- nvinfo : EIATTR_MAXREG_COUNT
	.align		4
        /*005c*/ 	.byte	0x03, 0x1b
        /*005e*/ 	.short	0x00ff


	//----- nvinfo : EIATTR_NUM_BARRIERS
	.align		4
        /*0060*/ 	.byte	0x02, 0x4c
        /*0062*/ 	.byte	0x01
	.zero		1


	//----- nvinfo : EIATTR_MERCURY_ISA_VERSION
	.align		4
        /*0064*/ 	.byte	0x03, 0x5f
        /*0066*/ 	.short	0x0101


	//----- nvinfo : EIATTR_VRC_CTA_INIT_COUNT
	.align		4
        /*0068*/ 	.byte	0x02, 0x4a
	.zero		1
	.zero		1


	//----- nvinfo : EIATTR_EXIT_INSTR_OFFSETS
	.align		4
        /*006c*/ 	.byte	0x04, 0x1c
        /*006e*/ 	.short	(.L_36 - .L_35)


	//   ....[0]....
.L_35:
        /*0070*/ 	.word	0x000008a0


	//----- nvinfo : EIATTR_CBANK_PARAM_SIZE
	.align		4
.L_36:
        /*0074*/ 	.byte	0x03, 0x19
        /*0076*/ 	.short	0x0028


	//----- nvinfo : EIATTR_PARAM_CBANK
	.align		4
        /*0078*/ 	.byte	0x04, 0x0a
        /*007a*/ 	.short	(.L_38 - .L_37)
	.align		4
.L_37:
        /*007c*/ 	.word	index@(.nv.constant0._Z13update_policyP6PolicyPKfS2_S2_Pf)
        /*0080*/ 	.short	0x0380
        /*0082*/ 	.short	0x0028


	//----- nvinfo : EIATTR_SW_WAR
	.align		4
.L_38:
        /*0084*/ 	.byte	0x04, 0x36
        /*0086*/ 	.short	(.L_40 - .L_39)
.L_39:
        /*0088*/ 	.word	0x00000008
.L_40:


//--------------------- .nv.info._Z20collect_trajectoriesP6PolicyPfS1_S1_P17curandStateXORWOWS1_f --------------------------
	.section	.nv.info._Z20collect_trajectoriesP6PolicyPfS1_S1_P17curandStateXORWOWS1_f,"",@"SHT_CUDA_INFO"
	.sectionflags	@""
	.align	4


	//----- nvinfo : EIATTR_CUDA_API_VERSION
	.align		4
        /*0000*/ 	.byte	0x04, 0x37
        /*0002*/ 	.short	(.L_42 - .L_41)
.L_41:
        /*0004*/ 	.word	0x00000082


	//----- nvinfo : EIATTR_KPARAM_INFO
	.align		4
.L_42:
        /*0008*/ 	.byte	0x04, 0x17
        /*000a*/ 	.short	(.L_44 - .L_43)
.L_43:
        /*000c*/ 	.word	0x00000000
        /*0010*/ 	.short	0x0006
        /*0012*/ 	.short	0x0030
        /*0014*/ 	.byte	0x00, 0xf0, 0x11, 0x00


	//----- nvinfo : EIATTR_KPARAM_INFO
	.align		4
.L_44:
        /*0018*/ 	.byte	0x04, 0x17
        /*001a*/ 	.short	(.L_46 - .L_45)
.L_45:
        /*001c*/ 	.word	0x00000000
        /*0020*/ 	.short	0x0005
        /*0022*/ 	.short	0x0028
        /*0024*/ 	.byte	0x00, 0xf5, 0x21, 0x00


	//----- nvinfo : EIATTR_KPARAM_INFO
	.align		4
.L_46:
        /*0028*/ 	.byte	0x04, 0x17
        /*002a*/ 	.short	(.L_48 - .L_47)
.L_47:
        /*002c*/ 	.word	0x00000000
        /*0030*/ 	.short	0x0004
        /*0032*/ 	.short	0x0020
        /*0034*/ 	.byte	0x00, 0xf5, 0x21, 0x00


	//----- nvinfo : EIATTR_KPARAM_INFO
	.align		4
.L_48:
        /*0038*/ 	.byte	0x04, 0x17
        /*003a*/ 	.short	(.L_50 - .L_49)
.L_49:
        /*003c*/ 	.word	0x00000000
        /*0040*/ 	.short	0x0003
        /*0042*/ 	.short	0x0018
        /*0044*/ 	.byte	0x00, 0xf5, 0x21, 0x00


	//----- nvinfo : EIATTR_KPARAM_INFO
	.align		4
.L_50:
        /*0048*/ 	.byte	0x04, 0x17
        /*004a*/ 	.short	(.L_52 - .L_51)
.L_51:
        /*004c*/ 	.word	0x00000000
        /*0050*/ 	.short	0x0002
        /*0052*/ 	.short	0x0010
        /*0054*/ 	.byte	0x00, 0xf5, 0x21, 0x00


	//----- nvinfo : EIATTR_KPARAM_INFO
	.align		4
.L_52:
        /*0058*/ 	.byte	0x04, 0x17
        /*005a*/ 	.short	(.L_54 - .L_53)
.L_53:
        /*005c*/ 	.word	0x00000000
        /*0060*/ 	.short	0x0001
        /*0062*/ 	.short	0x0008
        /*0064*/ 	.byte	0x00, 0xf5, 0x21, 0x00


	//----- nvinfo : EIATTR_KPARAM_INFO
	.align		4
.L_54:
        /*0068*/ 	.byte	0x04, 0x17
        /*006a*/ 	.short	(.L_56 - .L_55)
.L_55:
        /*006c*/ 	.word	0x00000000
        /*0070*/ 	.short	0x0000
        /*0072*/ 	.short	0x0000
        /*0074*/ 	.byte	0x00, 0xf5, 0x21, 0x00


	//----- nvinfo : EIATTR_SPARSE_MMA_MASK
	.align		4
.L_56:
        /*0078*/ 	.byte	0x03, 0x50
        /*007a*/ 	.short	0x0000


	//----- nvinfo : EIATTR_MAXREG_COUNT
	.align		4
        /*007c*/ 	.byte	0x03, 0x1b
        /*007e*/ 	.short	0x00ff


	//----- nvinfo : EIATTR_MERCURY_ISA_VERSION
	.align		4
        /*0080*/ 	.byte	0x03, 0x5f
        /*0082*/ 	.short	0x0101


	//----- nvinfo : EIATTR_VRC_CTA_INIT_COUNT
	.align		4
        /*0084*/ 	.byte	0x02, 0x4a
	.zero		1
	.zero		1


	//----- nvinfo : EIATTR_EXIT_INSTR_OFFSETS
	.align		4
        /*0088*/ 	.byte	0x04, 0x1c
        /*008a*/ 	.short	(.L_58 - .L_57)


	//   ....[0]....
.L_57:
        /*008c*/ 	.word	0x00000070


	//   ....[1]....
        /*0090*/ 	.word	0x00002310


	//----- nvinfo : EIATTR_CRS_STACK_SIZE
	.align		4
.L_58:
        /*0094*/ 	.byte	0x04, 0x1e
        /*0096*/ 	.short	(.L_60 - .L_59)
.L_59:
        /*0098*/ 	.word	0x00000000


	//----- nvinfo : EIATTR_CBANK_PARAM_SIZE
	.align		4
.L_60:
        /*009c*/ 	.byte	0x03, 0x19
        /*009e*/ 	.short	0x0034


	//----- nvinfo : EIATTR_PARAM_CBANK
	.align		4
        /*00a0*/ 	.byte	0x04, 0x0a
        /*00a2*/ 	.short	(.L_62 - .L_61)
	.align		4
.L_61:
        /*00a4*/ 	.word	index@(.nv.constant0._Z20collect_trajectoriesP6PolicyPfS1_S1_P17curandStateXORWOWS1_f)
        /*00a8*/ 	.short	0x0380
        /*00aa*/ 	.short	0x0034


	//----- nvinfo : EIATTR_SW_WAR
	.align		4
.L_62:
        /*00ac*/ 	.byte	0x04, 0x36
        /*00ae*/ 	.short	(.L_64 - .L_63)
.L_63:
        /*00b0*/ 	.word	0x00000008
.L_64:


//--------------------- .nv.callgraph             --------------------------
	.section	.nv.callgraph,"",@"SHT_CUDA_CALLGRAPH"
	.align	4
	.sectionentsize	8
	.align		4
        /*0000*/ 	.word	0x00000000
	.align		4
        /*0004*/ 	.word	0xffffffff
	.align		4
        /*0008*/ 	.word	0x00000000
	.align		4
        /*000c*/ 	.word	0xfffffffe
	.align		4
        /*0010*/ 	.word	0x00000000
	.align		4
        /*0014*/ 	.word	0xfffffffd
	.align		4
        /*0018*/ 	.word	0x00000000
	.align		4
        /*001c*/ 	.word	0xfffffffc


//--------------------- .nv.constant4             --------------------------
	.section	.nv.constant4,"a",@progbits
	.align	8
	.align		8
.nv.constant4:
        /*0000*/ 	.dword	precalc_xorwow_matrix
	.align		8
        /*0008*/ 	.dword	precalc_xorwow_offset_matrix
	.align		8
        /*0010*/ 	.dword	mrg32k3aM1
	.align		8
        /*0018*/ 	.dword	mrg32k3aM2
	.align		8
        /*0020*/ 	.dword	mrg32k3aM1SubSeq
	.align		8
        /*0028*/ 	.dword	mrg32k3aM2SubSeq
	.align		8
        /*0030*/ 	.dword	mrg32k3aM1Seq
	.align		8
        /*0038*/ 	.dword	mrg32k3aM2Seq


//--------------------- .nv.constant3             --------------------------
	.section	.nv.constant3,"a",@progbits
	.align	8
.nv.constant3:
	.type		__cr_lgamma_table,@object
	.size		__cr_lgamma_table,(.L_8 - __cr_lgamma_table)
__cr_lgamma_table:
        /*0000*/ 	.byte	0x00, 0x00, 0x00, 0x00, 0x00, 0x00, 0x00, 0x00, 0x00, 0x00, 0x00, 0x00, 0x00, 0x00, 0x00, 0x00
        /*0010*/ 	.byte	0xef, 0x39, 0xfa, 0xfe, 0x42, 0x2e, 0xe6, 0x3f, 0x02, 0x20, 0x2a, 0xfa, 0x0b, 0xab, 0xfc, 0x3f
        /*0020*/ 	.byte	0xf9, 0x2c, 0x92, 0x7c, 0xa7, 0x6c, 0x09, 0x40, 0xc9, 0x79, 0x44, 0x3c, 0x64, 0x26, 0x13, 0x40
        /*0030*/ 	.byte	0xca, 0x01, 0xcf, 0x3a, 0x27, 0x51, 0x1a, 0x40, 0x30, 0xcc, 0x2d, 0xf3, 0xe1, 0x0c, 0x21, 0x40
        /*0040*/ 	.byte	0x0d, 0xb7, 0xfc, 0x82, 0x8e, 0x35, 0x25, 0x40
.L_8:


//--------------------- .text._Z13update_policyP6PolicyPKfS2_S2_Pf --------------------------
	.section	.text._Z13update_policyP6PolicyPKfS2_S2_Pf,"ax",@progbits
	.align	128
        .global         _Z13update_policyP6PolicyPKfS2_S2_Pf
        .type           _Z13update_policyP6PolicyPKfS2_S2_Pf,@function
        .size           _Z13update_policyP6PolicyPKfS2_S2_Pf,(.L_x_17 - _Z13update_policyP6PolicyPKfS2_S2_Pf)
        .other          _Z13update_policyP6PolicyPKfS2_S2_Pf,@"STO_CUDA_ENTRY STV_DEFAULT"
_Z13update_policyP6PolicyPKfS2_S2_Pf:
.text._Z13update_policyP6PolicyPKfS2_S2_Pf:
[----:B------:R-:W-:Y:S01]  /*0000*/  LDC R1, c[0x0][0x37c] ;  /* 0x0000df00ff017b82 */ /* 0x000fe20000000800 */
[----:B------:R-:W0:Y:S07]  /*0010*/  S2R R7, SR_TID.X ;  /* 0x0000000000077919 */ /* 0x000e2e0000002100 */
[----:B------:R-:W0:Y:S01]  /*0020*/  LDC.64 R4, c[0x0][0x398] ;  /* 0x0000e600ff047b82 */ /* 0x000e220000000a00 */
[----:B------:R-:W1:Y:S01]  /*0030*/  LDCU.64 UR10, c[0x0][0x358] ;  /* 0x00006b00ff0a77ac */ /* 0x000e620008000a00 */
[----:B0-----:R-:W-:-:S06]  /*0040*/  IMAD.WIDE.U32 R4, R7, 0x4, R4 ;  /* 0x0000000407047825 */ /* 0x001fcc00078e0004 */
[----:B-1----:R-:W2:Y:S01]  /*0050*/  LDG.E R4, desc[UR10][R4.64] ;  /* 0x0000000a04047981 */ /* 0x002ea2000c1e1900 */
[----:B------:R-:W0:Y:S01]  /*0060*/  S2UR UR5, SR_CgaCtaId ;  /* 0x00000000000579c3 */ /* 0x000e220000008800 */
[----:B------:R-:W-:Y:S01]  /*0070*/  UMOV UR4, 0x400 ;  /* 0x0000040000047882 */ /* 0x000fe20000000000 */
[----:B------:R-:W-:Y:S01]  /*0080*/  HFMA2 R3, -RZ, RZ, 0, 0 ;  /* 0x00000000ff037431 */ /* 0x000fe200000001ff */
[----:B0-----:R-:W-:-:S03]  /*0090*/  ULEA UR5, UR5, UR4, 0x18 ;  /* 0x0000000405057291 */ /* 0x001fc6000f8ec0ff */
[----:B------:R-:W-:-:S03]  /*00a0*/  UMOV UR4, URZ ;  /* 0x000000ff00047c82 */ /* 0x000fc60008000000 */
[----:B------:R-:W-:-:S05]  /*00b0*/  LEA R7, R7, UR5, 0x2 ;  /* 0x0000000507077c11 */ /* 0x000fca000f8e10ff */
[----:B--2---:R0:W-:Y:S01]  /*00c0*/  STS [R7], R4 ;  /* 0x0000000407007388 */ /* 0x0041e20000000800 */
[----:B------:R-:W-:Y:S06]  /*00d0*/  BAR.SYNC.DEFER_BLOCKING 0x0 ;  /* 0x0000000000007b1d */ /* 0x000fec0000010000 */
.L_x_0:
[----:B------:R-:W-:Y:S02]  /*00e0*/  ULEA UR6, UR4, UR5, 0x2 ;  /* 0x0000000504067291 */ /* 0x000fe4000f8e10ff */
[----:B------:R-:W-:-:S04]  /*00f0*/  UIADD3 UR4, UPT, UPT, UR4, 0x20, URZ ;  /* 0x0000002004047890 */ /* 0x000fc8000fffe0ff */
[----:B------:R-:W-:-:S03]  /*0100*/  UISETP.NE.AND UP0, UPT, UR4, 0x400, UPT ;  /* 0x000004000400788c */ /* 0x000fc6000bf05270 */
[----:B------:R-:W1:Y:S04]  /*0110*/  LDS.128 R12, [UR6] ;  /* 0x00000006ff0c7984 */ /* 0x000e680008000c00 */
[----:B------:R-:W2:Y:S04]  /*0120*/  LDS.128 R16, [UR6+0x10] ;  /* 0x00001006ff107984 */ /* 0x000ea80008000c00 */
[----:B0-----:R-:W0:Y:S04]  /*0130*/  LDS.128 R4, [UR6+0x20] ;  /* 0x00002006ff047984 */ /* 0x001e280008000c00 */
[----:B------:R-:W3:Y:S01]  /*0140*/  LDS.128 R8, [UR6+0x30] ;  /* 0x00003006ff087984 */ /* 0x000ee20008000c00 */
[----:B-1----:R-:W-:-:S04]  /*0150*/  FADD R12, R12, R3 ;  /* 0x000000030c0c7221 */ /* 0x002fc80000000000 */
[----:B------:R-:W-:-:S04]  /*0160*/  FADD R13, R12, R13 ;  /* 0x0000000d0c0d7221 */ /* 0x000fc80000000000 */
[----:B------:R-:W-:-:S04]  /*0170*/  FADD R14, R13, R14 ;  /* 0x0000000e0d0e7221 */ /* 0x000fc80000000000 */
[----:B------:R-:W-:-:S04]  /*0180*/  FADD R15, R14, R15 ;  /* 0x0000000f0e0f7221 */ /* 0x000fc80000000000 */
[----:B--2---:R-:W-:Y:S02]  /*0190*/  FADD R16, R15, R16 ;  /* 0x000000100f107221 */ /* 0x004fe40000000000 */
[----:B------:R-:W1:Y:S02]  /*01a0*/  LDS.128 R12, [UR6+0x40] ;  /* 0x00004006ff0c7984 */ /* 0x000e640008000c00 */
[----:B------:R-:W-:-:S04]  /*01b0*/  FADD R17, R16, R17 ;  /* 0x0000001110117221 */ /* 0x000fc80000000000 */
[----:B------:R-:W-:-:S04]  /*01c0*/  FADD R18, R17, R18 ;  /* 0x0000001211127221 */ /* 0x000fc80000000000 */
[----:B------:R-:W-:-:S04]  /*01d0*/  FADD R19, R18, R19 ;  /* 0x0000001312137221 */ /* 0x000fc80000000000 */
[----:B0-----:R-:W-:Y:S02]  /*01e0*/  FADD R4, R19, R4 ;  /* 0x0000000413047221 */ /* 0x001fe40000000000 */
[----:B------:R-:W0:Y:S02]  /*01f0*/  LDS.128 R16, [UR6+0x50] ;  /* 0x00005006ff107984 */ /* 0x000e240008000c00 */
[----:B------:R-:W-:-:S04]  /*0200*/  FADD R5, R4, R5 ;  /* 0x0000000504057221 */ /* 0x000fc80000000000 */
[----:B------:R-:W-:-:S04]  /*0210*/  FADD R6, R5, R6 ;  /* 0x0000000605067221 */ /* 0x000fc80000000000 */
[----:B------:R-:W-:-:S04]  /*0220*/  FADD R7, R6, R7 ;  /* 0x0000000706077221 */ /* 0x000fc80000000000 */
[----:B---3--:R-:W-:Y:S02]  /*0230*/  FADD R8, R7, R8 ;  /* 0x0000000807087221 */ /* 0x008fe40000000000 */
[----:B------:R-:W2:Y:S02]  /*0240*/  LDS.128 R4, [UR6+0x60] ;  /* 0x00006006ff047984 */ /* 0x000ea40008000c00 */
[----:B------:R-:W-:-:S04]  /*0250*/  FADD R9, R8, R9 ;  /* 0x0000000908097221 */ /* 0x000fc80000000000 */
[----:B------:R-:W-:-:S04]  /*0260*/  FADD R10, R9, R10 ;  /* 0x0000000a090a7221 */ /* 0x000fc80000000000 */
[----:B------:R-:W-:-:S04]  /*0270*/  FADD R11, R10, R11 ;  /* 0x0000000b0a0b7221 */ /* 0x000fc80000000000 */
[----:B-1----:R-:W-:Y:S02]  /*0280*/  FADD R12, R11, R12 ;  /* 0x0000000c0b0c7221 */ /* 0x002fe40000000000 */
[----:B------:R-:W1:Y:S02]  /*0290*/  LDS.128 R8, [UR6+0x70] ;  /* 0x00007006ff087984 */ /* 0x000e640008000c00 */
[----:B------:R-:W-:-:S04]  /*02a0*/  FADD R13, R12, R13 ;  /* 0x0000000d0c0d7221 */ /* 0x000fc80000000000 */
[----:B------:R-:W-:-:S04]  /*02b0*/  FADD R14, R13, R14 ;  /* 0x0000000e0d0e7221 */ /* 0x000fc80000000000 */
[----:B------:R-:W-:-:S04]  /*02c0*/  FADD R15, R14, R15 ;  /* 0x0000000f0e0f7221 */ /* 0x000fc80000000000 */
[----:B0-----:R-:W-:-:S04]  /*02d0*/  FADD R16, R15, R16 ;  /* 0x000000100f107221 */ /* 0x001fc80000000000 */
[----:B------:R-:W-:-:S04]  /*02e0*/  FADD R17, R16, R17 ;  /* 0x0000001110117221 */ /* 0x000fc80000000000 */
[----:B------:R-:W-:-:S04]  /*02f0*/  FADD R18, R17, R18 ;  /* 0x0000001211127221 */ /* 0x000fc80000000000 */
[----:B------:R-:W-:-:S04]  /*0300*/  FADD R19, R18, R19 ;  /* 0x0000001312137221 */ /* 0x000fc80000000000 */
[----:B--2---:R-:W-:-:S04]  /*0310*/  FADD R4, R19, R4 ;  /* 0x0000000413047221 */ /* 0x004fc80000000000 */
[----:B------:R-:W-:-:S04]  /*0320*/  FADD R5, R4, R5 ;  /* 0x0000000504057221 */ /* 0x000fc80000000000 */
[----:B------:R-:W-:-:S04]  /*0330*/  FADD R6, R5, R6 ;  /* 0x0000000605067221 */ /* 0x000fc80000000000 */
[----:B------:R-:W-:-:S04]  /*0340*/  FADD R7, R6, R7 ;  /* 0x0000000706077221 */ /* 0x000fc80000000000 */
[----:B-1----:R-:W-:-:S04]  /*0350*/  FADD R8, R7, R8 ;  /* 0x0000000807087221 */ /* 0x002fc80000000000 */
[----:B------:R-:W-:-:S04]  /*0360*/  FADD R9, R8, R9 ;  /* 0x0000000908097221 */ /* 0x000fc80000000000 */
[----:B------:R-:W-:-:S04]  /*0370*/  FADD R10, R9, R10 ;  /* 0x0000000a090a7221 */ /* 0x000fc80000000000 */
[----:B------:R-:W-:Y:S01]  /*0380*/  FADD R3, R10, R11 ;  /* 0x0000000b0a037221 */ /* 0x000fe20000000000 */
[----:B------:R-:W-:Y:S06]  /*0390*/  BRA.U UP0, `(.L_x_0) ;  /* 0xfffffffd00507547 */ /* 0x000fec000b83ffff */
[----:B------:R-:W0:Y:S01]  /*03a0*/  LDCU.64 UR6, c[0x0][0x390] ;  /* 0x00007200ff0677ac */ /* 0x000e220008000a00 */
[----:B------:R-:W-:Y:S01]  /*03b0*/  UMOV UR4, URZ ;  /* 0x000000ff00047c82 */ /* 0x000fe20008000000 */
[----:B0-----:R-:W-:-:S04]  /*03c0*/  UIADD3 URZ, UP0, UPT, UR6, 0x1900, URZ ;  /* 0x0000190006ff7890 */ /* 0x001fc8000ff1e0ff */
[----:B------:R-:W-:-:S12]  /*03d0*/  UIADD3.X UR7, UPT, UPT, URZ, UR7, URZ, UP0, !UPT ;  /* 0x00000007ff077290 */ /* 0x000fd800087fe4ff */
.L_x_2:
[----:B0-----:R-:W0:Y:S01]  /*03e0*/  LDCU UR6, c[0x0][0x390] ;  /* 0x00007200ff0677ac */ /* 0x001e220008000800 */
[----:B------:R-:W-:Y:S02]  /*03f0*/  MOV R2, UR4 ;  /* 0x0000000400027c02 */ /* 0x000fe40008000f00 */
[----:B------:R-:W-:Y:S01]  /*0400*/  MOV R0, 0x20 ;  /* 0x0000002000007802 */ /* 0x000fe20000000f00 */
[----:B0-----:R-:W-:-:S04]  /*0410*/  UIADD3 UR6, UPT, UPT, UR6, 0x1900, URZ ;  /* 0x0000190006067890 */ /* 0x001fc8000fffe0ff */
[----:B------:R-:W-:Y:S02]  /*0420*/  UIMAD.WIDE.U32 UR8, UR4, 0x4, UR6 ;  /* 0x00000004040878a5 */ /* 0x000fe4000f8e0006 */
[----:B------:R-:W-:-:S04]  /*0430*/  UIADD3 UR4, UPT, UPT, UR4, 0x1, URZ ;  /* 0x0000000104047890 */ /* 0x000fc8000fffe0ff */
[----:B------:R-:W-:Y:S01]  /*0440*/  MOV R4, UR8 ;  /* 0x0000000800047c02 */ /* 0x000fe20008000f00 */
[----:B------:R-:W-:Y:S01]  /*0450*/  UISETP.NE.AND UP0, UPT, UR4, 0xc8, UPT ;  /* 0x000000c80400788c */ /* 0x000fe2000bf05270 */
[----:B------:R-:W-:Y:S02]  /*0460*/  MOV R7, UR9 ;  /* 0x0000000900077c02 */ /* 0x000fe40008000f00 */
[----:B------:R-:W-:Y:S01]  /*0470*/  MOV R26, R4 ;  /* 0x00000004001a7202 */ /* 0x000fe20000000f00 */
[----:B------:R-:W-:Y:S01]  /*0480*/  HFMA2 R4, -RZ, RZ, 0, 0 ;  /* 0x00000000ff047431 */ /* 0x000fe200000001ff */
[----:B------:R-:W-:Y:S02]  /*0490*/  MOV R5, UR9 ;  /* 0x0000000900057c02 */ /* 0x000fe40008000f00 */
[----:B------:R-:W-:Y:S02]  /*04a0*/  MOV R6, UR8 ;  /* 0x0000000800067c02 */ /* 0x000fe40008000f00 */
[----:B------:R-:W-:-:S07]  /*04b0*/  MOV R27, R7 ;  /* 0x00000007001b7202 */ /* 0x000fce0000000f00 */
.L_x_1:
[----:B------:R-:W2:Y:S04]  /*04c0*/  LDG.E R6, desc[UR10][R26.64+-0x1900] ;  /* 0xffe7000a1a067981 */ /* 0x000ea8000c1e1900 */
[----:B------:R-:W3:Y:S04]  /*04d0*/  LDG.E R7, desc[UR10][R26.64+-0x15e0] ;  /* 0xffea200a1a077981 */ /* 0x000ee8000c1e1900 */
[----:B------:R-:W4:Y:S04]  /*04e0*/  LDG.E R14, desc[UR10][R26.64+-0x12c0] ;  /* 0xffed400a1a0e7981 */ /* 0x000f28000c1e1900 */
[----:B------:R-:W5:Y:S04]  /*04f0*/  LDG.E R15, desc[UR10][R26.64+-0xfa0] ;  /* 0xfff0600a1a0f7981 */ /* 0x000f68000c1e1900 */
        /* <DEDUP_REMOVED lines=11> */
[----:B------:R0:W5:Y:S04]  /*05b0*/  LDG.E R25, desc[UR10][R26.64+0x15e0] ;  /* 0x0015e00a1a197981 */ /* 0x000168000c1e1900 */
[----:B------:R-:W1:Y:S01]  /*05c0*/  LDS.128 R8, [R0+UR5+-0x20] ;  /* 0xffffe00500087984 */ /* 0x000e620008000c00 */
[----:B0-----:R-:W-:-:S04]  /*05d0*/  IADD3 R26, P1, PT, R26, 0x3200, RZ ;  /* 0x000032001a1a7810 */ /* 0x001fc80007f3e0ff */
[----:B------:R-:W-:Y:S01]  /*05e0*/  IADD3.X R27, PT, PT, RZ, R27, RZ, P1, !PT ;  /* 0x0000001bff1b7210 */ /* 0x000fe20000ffe4ff */
[C---:B-1----:R-:W-:Y:S01]  /*05f0*/  FFMA R5, R3.reuse, -0.0009765625, R8 ;  /* 0xba80000003057823 */ /* 0x042fe20000000008 */
[C---:B------:R-:W-:Y:S01]  /*0600*/  FFMA R10, R3.reuse, -0.0009765625, R10 ;  /* 0xba800000030a7823 */ /* 0x040fe2000000000a */
[----:B------:R-:W-:Y:S02]  /*0610*/  FFMA R11, R3, -0.0009765625, R11 ;  /* 0xba800000030b7823 */ /* 0x000fe4000000000b */
[----:B--2---:R-:W-:Y:S01]  /*0620*/  FFMA R5, R5, R6, R4 ;  /* 0x0000000605057223 */ /* 0x004fe20000000004 */
[----:B------:R-:W-:-:S04]  /*0630*/  FFMA R4, R3, -0.0009765625, R9 ;  /* 0xba80000003047823 */ /* 0x000fc80000000009 */
[----:B---3--:R-:W-:Y:S02]  /*0640*/  FFMA R9, R4, R7, R5 ;  /* 0x0000000704097223 */ /* 0x008fe40000000005 */
[----:B------:R-:W0:Y:S02]  /*0650*/  LDS.128 R4, [R0+UR5+-0x10] ;  /* 0xfffff00500047984 */ /* 0x000e240008000c00 */
[----:B----4-:R-:W-:-:S04]  /*0660*/  FFMA R10, R10, R14, R9 ;  /* 0x0000000e0a0a7223 */ /* 0x010fc80000000009 */
[----:B-----5:R-:W-:Y:S02]  /*0670*/  FFMA R15, R11, R15, R10 ;  /* 0x0000000f0b0f7223 */ /* 0x020fe4000000000a */
[----:B------:R-:W1:Y:S01]  /*0680*/  LDS.128 R8, [R0+UR5] ;  /* 0x0000000500087984 */ /* 0x000e620008000c00 */
[C---:B0-----:R-:W-:Y:S01]  /*0690*/  FFMA R4, R3.reuse, -0.0009765625, R4 ;  /* 0xba80000003047823 */ /* 0x041fe20000000004 */
[C---:B------:R-:W-:Y:S01]  /*06a0*/  FFMA R5, R3.reuse, -0.0009765625, R5 ;  /* 0xba80000003057823 */ /* 0x040fe20000000005 */
[C---:B------:R-:W-:Y:S01]  /*06b0*/  FFMA R6, R3.reuse, -0.0009765625, R6 ;  /* 0xba80000003067823 */ /* 0x040fe20000000006 */
[----:B------:R-:W-:Y:S01]  /*06c0*/  FFMA R7, R3, -0.0009765625, R7 ;  /* 0xba80000003077823 */ /* 0x000fe20000000007 */
[----:B------:R-:W-:-:S04]  /*06d0*/  FFMA R4, R4, R12, R15 ;  /* 0x0000000c04047223 */ /* 0x000fc8000000000f */
[----:B------:R-:W-:Y:S01]  /*06e0*/  FFMA R5, R5, R13, R4 ;  /* 0x0000000d05057223 */ /* 0x000fe20000000004 */
[C---:B-1----:R-:W-:Y:S01]  /*06f0*/  FFMA R8, R3.reuse, -0.0009765625, R8 ;  /* 0xba80000003087823 */ /* 0x042fe20000000008 */
[----:B------:R0:W1:Y:S01]  /*0700*/  LDS.128 R12, [R0+UR5+0x10] ;  /* 0x00001005000c7984 */ /* 0x0000620008000c00 */
[C---:B------:R-:W-:Y:S01]  /*0710*/  FFMA R9, R3.reuse, -0.0009765625, R9 ;  /* 0xba80000003097823 */ /* 0x040fe20000000009 */
[----:B------:R-:W-:Y:S01]  /*0720*/  FFMA R6, R6, R16, R5 ;  /* 0x0000001006067223 */ /* 0x000fe20000000005 */
[C---:B------:R-:W-:Y:S01]  /*0730*/  FFMA R10, R3.reuse, -0.0009765625, R10 ;  /* 0xba800000030a7823 */ /* 0x040fe2000000000a */
[----:B------:R-:W-:Y:S02]  /*0740*/  FFMA R11, R3, -0.0009765625, R11 ;  /* 0xba800000030b7823 */ /* 0x000fe4000000000b */
[----:B------:R-:W-:Y:S01]  /*0750*/  FFMA R7, R7, R17, R6 ;  /* 0x0000001107077223 */ /* 0x000fe20000000006 */
[----:B0-----:R-:W-:-:S03]  /*0760*/  IADD3 R0, PT, PT, R0, 0x40, RZ ;  /* 0x0000004000007810 */ /* 0x001fc60007ffe0ff */
[----:B------:R-:W-:Y:S01]  /*0770*/  FFMA R8, R8, R18, R7 ;  /* 0x0000001208087223 */ /* 0x000fe20000000007 */
[----:B------:R-:W-:-:S03]  /*0780*/  ISETP.NE.AND P0, PT, R0, 0x1020, PT ;  /* 0x000010200000780c */ /* 0x000fc60003f05270 */
[----:B------:R-:W-:-:S04]  /*0790*/  FFMA R9, R9, R19, R8 ;  /* 0x0000001309097223 */ /* 0x000fc80000000008 */
[----:B------:R-:W-:-:S04]  /*07a0*/  FFMA R10, R10, R20, R9 ;  /* 0x000000140a0a7223 */ /* 0x000fc80000000009 */
[----:B------:R-:W-:Y:S01]  /*07b0*/  FFMA R11, R11, R21, R10 ;  /* 0x000000150b0b7223 */ /* 0x000fe2000000000a */
[C---:B-1----:R-:W-:Y:S01]  /*07c0*/  FFMA R12, R3.reuse, -0.0009765625, R12 ;  /* 0xba800000030c7823 */ /* 0x042fe2000000000c */
[C---:B------:R-:W-:Y:S01]  /*07d0*/  FFMA R13, R3.reuse, -0.0009765625, R13 ;  /* 0xba800000030d7823 */ /* 0x040fe2000000000d */
[C---:B------:R-:W-:Y:S01]  /*07e0*/  FFMA R14, R3.reuse, -0.0009765625, R14 ;  /* 0xba800000030e7823 */ /* 0x040fe2000000000e */
[----:B------:R-:W-:Y:S01]  /*07f0*/  FFMA R15, R3, -0.0009765625, R15 ;  /* 0xba800000030f7823 */ /* 0x000fe2000000000f */
[----:B------:R-:W-:-:S04]  /*0800*/  FFMA R12, R12, R22, R11 ;  /* 0x000000160c0c7223 */ /* 0x000fc8000000000b */
[----:B------:R-:W-:-:S04]  /*0810*/  FFMA R13, R13, R23, R12 ;  /* 0x000000170d0d7223 */ /* 0x000fc8000000000c */
[----:B------:R-:W-:-:S04]  /*0820*/  FFMA R14, R14, R24, R13 ;  /* 0x000000180e0e7223 */ /* 0x000fc8000000000d */
[----:B------:R-:W-:Y:S01]  /*0830*/  FFMA R4, R15, R25, R14 ;  /* 0x000000190f047223 */ /* 0x000fe2000000000e */
[----:B------:R-:W-:Y:S06]  /*0840*/  @P0 BRA `(.L_x_1) ;  /* 0xfffffffc001c0947 */ /* 0x000fec000383ffff */
[----:B------:R-:W0:Y:S01]  /*0850*/  LDC.64 R6, c[0x0][0x3a0] ;  /* 0x0000e800ff067b82 */ /* 0x000e220000000a00 */
[----:B------:R-:W-:Y:S01]  /*0860*/  FMUL R9, R4, 0.0009765625 ;  /* 0x3a80000004097820 */ /* 0x000fe20000400000 */
[----:B0-----:R-:W-:-:S05]  /*0870*/  IMAD.WIDE.U32 R4, R2, 0x4, R6 ;  /* 0x0000000402047825 */ /* 0x001fca00078e0006 */
[----:B------:R0:W-:Y:S01]  /*0880*/  STG.E desc[UR10][R4.64], R9 ;  /* 0x0000000904007986 */ /* 0x0001e2000c10190a */
[----:B------:R-:W-:Y:S05]  /*0890*/  BRA.U UP0, `(.L_x_2) ;  /* 0xfffffff900d07547 */ /* 0x000fea000b83ffff */
[----:B------:R-:W-:Y:S05]  /*08a0*/  EXIT ;  /* 0x000000000000794d */ /* 0x000fea0003800000 */
.L_x_3:
[----:B------:R-:W-:-:S00]  /*08b0*/  BRA `(.L_x_3) ;  /* 0xfffffffc00fc7947 */ /* 0x000fc0000383ffff */
[----:B------:R-:W-:-:S00]  /*08c0*/  NOP ;  /* 0x0000000000007918 */ /* 0x000fc00000000000 */
        /* <DEDUP_REMOVED lines=11> */
.L_x_17:


//--------------------- .text._Z20collect_trajectoriesP6PolicyPfS1_S1_P17curandStateXORWOWS1_f --------------------------
	.section	.text._Z20collect_trajectoriesP6PolicyPfS1_S1_P17curandStateXORWOWS1_f,"ax",@progbits
	.align	128
        .global         _Z20collect_trajectoriesP6PolicyPfS1_S1_P17curandStateXORWOWS1_f
        .type           _Z20collect_trajectoriesP6PolicyPfS1_S1_P17curandStateXORWOWS1_f,@function
        .size           _Z20collect_trajectoriesP6PolicyPfS1_S1_P17curandStateXORWOWS1_f,(.L_x_16 - _Z20collect_trajectoriesP6PolicyPfS1_S1_P17curandStateXORWOWS1_f)
        .other          _Z20collect_trajectoriesP6PolicyPfS1_S1_P17curandStateXORWOWS1_f,@"STO_CUDA_ENTRY STV_DEFAULT"
_Z20collect_trajectoriesP6PolicyPfS1_S1_P17curandStateXORWOWS1_f:
.text._Z20collect_trajectoriesP6PolicyPfS1_S1_P17curandStateXORWOWS1_f:
[----:B------:R-:W0:Y:S01]  /*0000*/  LDC R1, c[0x0][0x37c] ;  /* 0x0000df00ff017b82 */ /* 0x000e220000000800 */
[----:B------:R-:W1:Y:S07]  /*0010*/  S2R R3, SR_TID.X ;  /* 0x0000000000037919 */ /* 0x000e6e0000002100 */
[----:B------:R-:W1:Y:S01]  /*0020*/  S2UR UR4, SR_CTAID.X ;  /* 0x00000000000479c3 */ /* 0x000e620000002500 */
[----:B0-----:R-:W-:-:S07]  /*0030*/  IADD3 R1, PT, PT, R1, -0x100, RZ ;  /* 0xffffff0001017810 */ /* 0x001fce0007ffe0ff */
[----:B------:R-:W1:Y:S02]  /*0040*/  LDC R28, c[0x0][0x360] ;  /* 0x0000d800ff1c7b82 */ /* 0x000e640000000800 */
[----:B-1----:R-:W-:-:S05]  /*0050*/  IMAD R28, R28, UR4, R3 ;  /* 0x000000041c1c7c24 */ /* 0x002fca000f8e0203 */
[----:B------:R-:W-:-:S13]  /*0060*/  ISETP.GT.AND P0, PT, R28, 0x3ff, PT ;  /* 0x000003ff1c00780c */ /* 0x000fda0003f04270 */
[----:B------:R-:W-:Y:S05]  /*0070*/  @P0 EXIT ;  /* 0x000000000000094d */ /* 0x000fea0003800000 */
[----:B------:R-:W0:Y:S01]  /*0080*/  LDC.64 R32, c[0x0][0x3a0] ;  /* 0x0000e800ff207b82 */ /* 0x000e220000000a00 */
[----:B------:R-:W1:Y:S01]  /*0090*/  LDCU.64 UR6, c[0x0][0x358] ;  /* 0x00006b00ff0677ac */ /* 0x000e620008000a00 */
[----:B0-----:R-:W-:-:S05]  /*00a0*/  IMAD.WIDE R32, R28, 0x30, R32 ;  /* 0x000000301c207825 */ /* 0x001fca00078e0220 */
[----:B-1----:R0:W5:Y:S04]  /*00b0*/  LDG.E R24, desc[UR6][R32.64+0x20] ;  /* 0x0000200620187981 */ /* 0x002168000c1e1900 */
[----:B------:R0:W5:Y:S04]  /*00c0*/  LDG.E.64 R30, desc[UR6][R32.64+0x28] ;  /* 0x00002806201e7981 */ /* 0x000168000c1e1b00 */
[----:B------:R0:W5:Y:S04]  /*00d0*/  LDG.E.64 R16, desc[UR6][R32.64+0x18] ;  /* 0x0000180620107981 */ /* 0x000168000c1e1b00 */
[----:B------:R0:W5:Y:S04]  /*00e0*/  LDG.E.64 R2, desc[UR6][R32.64+0x10] ;  /* 0x0000100620027981 */ /* 0x000168000c1e1b00 */
[----:B------:R0:W5:Y:S04]  /*00f0*/  LDG.E.64 R12, desc[UR6][R32.64+0x8] ;  /* 0x00000806200c7981 */ /* 0x000168000c1e1b00 */
[----:B------:R0:W5:Y:S01]  /*0100*/  LDG.E.64 R14, desc[UR6][R32.64] ;  /* 0x00000006200e7981 */ /* 0x000162000c1e1b00 */
[----:B------:R-:W-:Y:S01]  /*0110*/  HFMA2 R5, -RZ, RZ, 0.11578369140625, 0.0004103183746337890625 ;  /* 0x2f690eb9ff057431 */ /* 0x000fe200000001ff */
[----:B------:R-:W-:Y:S01]  /*0120*/  MOV R0, 0x3fb8aa3b ;  /* 0x3fb8aa3b00007802 */ /* 0x000fe20000000f00 */
[----:B------:R-:W-:Y:S01]  /*0130*/  HFMA2 R7, -RZ, RZ, 1.03515625, -0.045074462890625 ;  /* 0x3c24a9c5ff077431 */ /* 0x000fe200000001ff */
[----:B------:R-:W-:-:S02]  /*0140*/  CS2R R22, SRZ ;  /* 0x0000000000167805 */ /* 0x000fc4000001ff00 */
[----:B------:R-:W-:Y:S02]  /*0150*/  CS2R R20, SRZ ;  /* 0x0000000000147805 */ /* 0x000fe4000001ff00 */
[----:B------:R-:W-:Y:S01]  /*0160*/  CS2R R18, SRZ ;  /* 0x0000000000127805 */ /* 0x000fe2000001ff00 */
[----:B------:R-:W-:-:S04]  /*0170*/  FFMA R0, R5, R0, 4.0784009502914386758e-10 ;  /* 0x2fe0366405007423 */ /* 0x000fc80000000000 */
[----:B------:R-:W-:-:S04]  /*0180*/  FFMA R0, -R7, 1.9251366722983220825e-08, R0 ;  /* 0x32a55e3407007823 */ /* 0x000fc80000000100 */
[----:B------:R-:W-:-:S04]  /*0190*/  FFMA R0, R5, 3.643125455710105598e-05, R0 ;  /* 0x3818cdc305007823 */ /* 0x000fc80000000000 */
[----:B------:R-:W-:-:S04]  /*01a0*/  FFMA R0, -R7, 1.2143751519033685327e-05, R0 ;  /* 0x374bbd0407007823 */ /* 0x000fc80000000100 */
[----:B------:R-:W-:-:S04]  /*01b0*/  FADD R26, R0, -0.014499434269964694977 ;  /* 0xbc6d8f09001a7421 */ /* 0x000fc80000000000 */
[----:B------:R-:W-:-:S04]  /*01c0*/  FADD R25, R26, 0.014499434269964694977 ;  /* 0x3c6d8f091a197421 */ /* 0x000fc80000000000 */
[----:B0-----:R-:W-:-:S07]  /*01d0*/  FADD R25, R0, -R25 ;  /* 0x8000001900197221 */ /* 0x001fce0000000000 */
.L_x_13:
[----:B0-----:R0:W-:Y:S01]  /*01e0*/  STL.128 [R1], RZ ;  /* 0x000000ff01007387 */ /* 0x0011e20000100c00 */
[----:B-----5:R-:W-:Y:S01]  /*01f0*/  MOV R0, R15 ;  /* 0x0000000f00007202 */ /* 0x020fe20000000f00 */
[----:B------:R-:W1:Y:S01]  /*0200*/  LDCU.64 UR8, c[0x0][0x380] ;  /* 0x00007000ff0877ac */ /* 0x000e620008000a00 */
[----:B------:R-:W-:Y:S01]  /*0210*/  MOV R34, RZ ;  /* 0x000000ff00227202 */ /* 0x000fe20000000f00 */
[----:B------:R0:W-:Y:S01]  /*0220*/  STL.128 [R1+0x10], RZ ;  /* 0x000010ff01007387 */ /* 0x0001e20000100c00 */
[----:B------:R-:W-:Y:S01]  /*0230*/  MOV R10, RZ ;  /* 0x000000ff000a7202 */ /* 0x000fe20000000f00 */
[----:B------:R-:W-:Y:S02]  /*0240*/  UMOV UR4, URZ ;  /* 0x000000ff00047c82 */ /* 0x000fe40008000000 */
[----:B------:R0:W-:Y:S04]  /*0250*/  STL.128 [R1+0x20], RZ ;  /* 0x000020ff01007387 */ /* 0x0001e80000100c00 */
        /* <DEDUP_REMOVED lines=12> */
[----:B-1----:R0:W-:Y:S02]  /*0320*/  STL.128 [R1+0xf0], RZ ;  /* 0x0000f0ff01007387 */ /* 0x0021e40000100c00 */
.L_x_4:
[----:B------:R-:W-:Y:S02]  /*0330*/  IADD3 R8, P0, PT, R34, UR8, RZ ;  /* 0x0000000822087c10 */ /* 0x000fe4000ff1e0ff */
[----:B-1----:R-:W-:Y:S02]  /*0340*/  IADD3 R11, PT, PT, R1, R34, RZ ;  /* 0x00000022010b7210 */ /* 0x002fe40007ffe0ff */
[----:B------:R-:W-:-:S03]  /*0350*/  IADD3.X R9, PT, PT, R10, UR9, RZ, P0, !PT ;  /* 0x000000090a097c10 */ /* 0x000fc600087fe4ff */
[----:B------:R-:W2:Y:S04]  /*0360*/  LDL.128 R4, [R11] ;  /* 0x000000000b047983 */ /* 0x000ea80000100c00 */
[----:B------:R-:W2:Y:S04]  /*0370*/  LDG.E R15, desc[UR6][R8.64] ;  /* 0x00000006080f7981 */ /* 0x000ea8000c1e1900 */
[----:B------:R-:W3:Y:S04]  /*0380*/  LDG.E R36, desc[UR6][R8.64+0x100] ;  /* 0x0001000608247981 */ /* 0x000ee8000c1e1900 */
[----:B------:R-:W4:Y:S04]  /*0390*/  LDG.E R27, desc[UR6][R8.64+0x200] ;  /* 0x00020006081b7981 */ /* 0x000f28000c1e1900 */
[----:B------:R-:W5:Y:S01]  /*03a0*/  LDG.E R29, desc[UR6][R8.64+0x400] ;  /* 0x00040006081d7981 */ /* 0x000f62000c1e1900 */
[----:B--2---:R-:W-:-:S03]  /*03b0*/  FFMA R15, R15, R19, R4 ;  /* 0x000000130f0f7223 */ /* 0x004fc60000000004 */
[----:B------:R-:W2:Y:S01]  /*03c0*/  LDG.E R4, desc[UR6][R8.64+0x300] ;  /* 0x0003000608047981 */ /* 0x000ea2000c1e1900 */
[----:B---3--:R-:W-:-:S04]  /*03d0*/  FFMA R36, R36, R20, R15 ;  /* 0x0000001424247223 */ /* 0x008fc8000000000f */
[----:B----4-:R-:W-:Y:S01]  /*03e0*/  FFMA R27, R27, R21, R36 ;  /* 0x000000151b1b7223 */ /* 0x010fe20000000024 */
[----:B------:R-:W-:-:S03]  /*03f0*/  MOV R15, 0x3c80f082 ;  /* 0x3c80f082000f7802 */ /* 0x000fc60000000f00 */
[----:B--2---:R-:W-:-:S04]  /*0400*/  FFMA R4, R4, R22, R27 ;  /* 0x0000001604047223 */ /* 0x004fc8000000001b */
[----:B-----5:R-:W-:-:S04]  /*0410*/  FADD R29, R4, R29 ;  /* 0x0000001d041d7221 */ /* 0x020fc80000000000 */
[----:B------:R-:W-:-:S06]  /*0420*/  FMUL R37, |R29|, 2.8853900432586669922 ;  /* 0x4038aa3b1d257820 */ /* 0x000fcc0000400200 */
[----:B------:R-:W1:Y:S01]  /*0430*/  MUFU.EX2 R37, R37 ;  /* 0x0000002500257308 */ /* 0x000e620000000800 */
[----:B------:R-:W-:-:S04]  /*0440*/  FMUL R36, R29, R29 ;  /* 0x0000001d1d247220 */ /* 0x000fc80000400000 */
[----:B------:R-:W-:-:S04]  /*0450*/  FFMA R27, R36, R15, -0.052303962409496307373 ;  /* 0xbd563cae241b7423 */ /* 0x000fc8000000000f */
[----:B------:R-:W-:Y:S01]  /*0460*/  FFMA R27, R36, R27, 0.1331529766321182251 ;  /* 0x3e085941241b7423 */ /* 0x000fe2000000001b */
[----:B-1----:R-:W-:-:S03]  /*0470*/  FADD R35, R37, 1 ;  /* 0x3f80000025237421 */ /* 0x002fc60000000000 */
[C---:B------:R-:W-:Y:S01]  /*0480*/  FFMA R4, R36.reuse, R27, -0.33332768082618713379 ;  /* 0xbeaaa9ed24047423 */ /* 0x040fe2000000001b */
[C---:B------:R-:W-:Y:S01]  /*0490*/  FSETP.GE.AND P1, PT, |R29|.reuse, 0.60000002384185791016, PT ;  /* 0x3f19999a1d00780b */ /* 0x040fe20003f26200 */
[----:B------:R-:W2:Y:S01]  /*04a0*/  LDG.E R37, desc[UR6][R8.64+0x104] ;  /* 0x0001040608257981 */ /* 0x000ea2000c1e1900 */
[----:B------:R-:W1:Y:S01]  /*04b0*/  MUFU.RCP R35, R35 ;  /* 0x0000002300237308 */ /* 0x000e620000001000 */
[----:B------:R-:W-:Y:S02]  /*04c0*/  HFMA2 R27, -RZ, RZ, 1.875, 0 ;  /* 0x3f800000ff1b7431 */ /* 0x000fe400000001ff */
[----:B------:R-:W-:Y:S01]  /*04d0*/  FFMA R36, R36, R4, RZ ;  /* 0x0000000424247223 */ /* 0x000fe200000000ff */
[----:B------:R-:W-:Y:S02]  /*04e0*/  FSETP.GE.AND P0, PT, |R29|, 9.010913848876953125, PT ;  /* 0x41102cb41d00780b */ /* 0x000fe40003f06200 */
[----:B-1----:R-:W-:-:S05]  /*04f0*/  FFMA R4, R35, -2, R27 ;  /* 0xc000000023047823 */ /* 0x002fca000000001b */
[----:B------:R-:W-:-:S04]  /*0500*/  FSEL R4, R4, 1, !P0 ;  /* 0x3f80000004047808 */ /* 0x000fc80004000000 */
[--C-:B------:R-:W-:Y:S01]  /*0510*/  LOP3.LUT R4, R4, 0x80000000, R29.reuse, 0xb8, !PT ;  /* 0x8000000004047812 */ /* 0x100fe200078eb81d */
[----:B------:R-:W-:Y:S02]  /*0520*/  @!P1 FFMA R4, R29, R36, R29 ;  /* 0x000000241d049223 */ /* 0x000fe4000000001d */
[----:B------:R-:W3:Y:S04]  /*0530*/  LDG.E R36, desc[UR6][R8.64+0x4] ;  /* 0x0000040608247981 */ /* 0x000ee8000c1e1900 */
[----:B------:R-:W4:Y:S01]  /*0540*/  LDG.E R29, desc[UR6][R8.64+0x404] ;  /* 0x00040406081d7981 */ /* 0x000f22000c1e1900 */
[----:B---3--:R-:W-:-:S03]  /*0550*/  FFMA R35, R36, R19, R5 ;  /* 0x0000001324237223 */ /* 0x008fc60000000005 */
[----:B------:R-:W3:Y:S04]  /*0560*/  LDG.E R36, desc[UR6][R8.64+0x204] ;  /* 0x0002040608247981 */ /* 0x000ee8000c1e1900 */
[----:B------:R-:W5:Y:S01]  /*0570*/  LDG.E R5, desc[UR6][R8.64+0x304] ;  /* 0x0003040608057981 */ /* 0x000f62000c1e1900 */
[----:B--2---:R-:W-:-:S04]  /*0580*/  FFMA R35, R37, R20, R35 ;  /* 0x0000001425237223 */ /* 0x004fc80000000023 */
[----:B---3--:R-:W-:-:S04]  /*0590*/  FFMA R36, R36, R21, R35 ;  /* 0x0000001524247223 */ /* 0x008fc80000000023 */
[----:B-----5:R-:W-:-:S04]  /*05a0*/  FFMA R36, R5, R22, R36 ;  /* 0x0000001605247223 */ /* 0x020fc80000000024 */
[----:B----4-:R-:W-:-:S04]  /*05b0*/  FADD R29, R36, R29 ;  /* 0x0000001d241d7221 */ /* 0x010fc80000000000 */
[----:B------:R-:W-:-:S06]  /*05c0*/  FMUL R37, |R29|, 2.8853900432586669922 ;  /* 0x4038aa3b1d257820 */ /* 0x000fcc0000400200 */
[----:B------:R-:W1:Y:S01]  /*05d0*/  MUFU.EX2 R37, R37 ;  /* 0x0000002500257308 */ /* 0x000e620000000800 */
[----:B------:R-:W-:-:S04]  /*05e0*/  FMUL R36, R29, R29 ;  /* 0x0000001d1d247220 */ /* 0x000fc80000400000 */
[----:B------:R-:W-:Y:S01]  /*05f0*/  FFMA R5, R36, R15, -0.052303962409496307373 ;  /* 0xbd563cae24057423 */ /* 0x000fe2000000000f */
[----:B-1----:R-:W-:-:S06]  /*0600*/  FADD R35, R37, 1 ;  /* 0x3f80000025237421 */ /* 0x002fcc0000000000 */
[----:B------:R-:W1:Y:S01]  /*0610*/  MUFU.RCP R35, R35 ;  /* 0x0000002300237308 */ /* 0x000e620000001000 */
[----:B------:R-:W-:Y:S01]  /*0620*/  FFMA R5, R36, R5, 0.1331529766321182251 ;  /* 0x3e08594124057423 */ /* 0x000fe20000000005 */
[----:B------:R-:W-:-:S03]  /*0630*/  FSETP.GE.AND P1, PT, |R29|, 0.60000002384185791016, PT ;  /* 0x3f19999a1d00780b */ /* 0x000fc60003f26200 */
[----:B------:R-:W-:Y:S01]  /*0640*/  FFMA R5, R36, R5, -0.33332768082618713379 ;  /* 0xbeaaa9ed24057423 */ /* 0x000fe20000000005 */
[----:B------:R-:W-:-:S03]  /*0650*/  FSETP.GE.AND P0, PT, |R29|, 9.010913848876953125, PT ;  /* 0x41102cb41d00780b */ /* 0x000fc60003f06200 */
[----:B------:R-:W-:Y:S01]  /*0660*/  FFMA R36, R36, R5, RZ ;  /* 0x0000000524247223 */ /* 0x000fe200000000ff */
[----:B-1----:R-:W-:Y:S02]  /*0670*/  FFMA R5, R35, -2, R27 ;  /* 0xc000000023057823 */ /* 0x002fe4000000001b */
[----:B------:R-:W2:Y:S03]  /*0680*/  LDG.E R35, desc[UR6][R8.64+0x308] ;  /* 0x0003080608237981 */ /* 0x000ea6000c1e1900 */
        /* <DEDUP_REMOVED lines=8> */
[----:B----4-:R-:W-:-:S04]  /*0710*/  FFMA R37, R36, R20, R37 ;  /* 0x0000001424257223 */ /* 0x010fc80000000025 */
[----:B---3--:R-:W-:-:S04]  /*0720*/  FFMA R6, R6, R21, R37 ;  /* 0x0000001506067223 */ /* 0x008fc80000000025 */
[----:B--2---:R-:W-:-:S04]  /*0730*/  FFMA R6, R35, R22, R6 ;  /* 0x0000001623067223 */ /* 0x004fc80000000006 */
[----:B-----5:R-:W-:-:S04]  /*0740*/  FADD R29, R6, R29 ;  /* 0x0000001d061d7221 */ /* 0x020fc80000000000 */
        /* <DEDUP_REMOVED lines=19> */
[----:B------:R-:W3:Y:S01]  /*0880*/  LDG.E R29, desc[UR6][R8.64+0x40c] ;  /* 0x00040c06081d7981 */ /* 0x000ee2000c1e1900 */
[----:B--2---:R-:W-:-:S04]  /*0890*/  FFMA R7, R35, R20, R7 ;  /* 0x0000001423077223 */ /* 0x004fc80000000007 */
[----:B----4-:R-:W-:Y:S02]  /*08a0*/  FFMA R7, R36, R21, R7 ;  /* 0x0000001524077223 */ /* 0x010fe40000000007 */
[----:B------:R-:W2:Y:S01]  /*08b0*/  LDG.E R36, desc[UR6][R8.64+0x30c] ;  /* 0x00030c0608247981 */ /* 0x000ea2000c1e1900 */
[----:B------:R-:W-:-:S04]  /*08c0*/  UIADD3 UR4, UPT, UPT, UR4, 0x4, URZ ;  /* 0x0000000404047890 */ /* 0x000fc8000fffe0ff */
[----:B------:R-:W-:Y:S01]  /*08d0*/  UISETP.NE.AND UP0, UPT, UR4, 0x40, UPT ;  /* 0x000000400400788c */ /* 0x000fe2000bf05270 */
[----:B--2---:R-:W-:-:S04]  /*08e0*/  FFMA R7, R36, R22, R7 ;  /* 0x0000001624077223 */ /* 0x004fc80000000007 */
[----:B---3--:R-:W-:-:S04]  /*08f0*/  FADD R29, R7, R29 ;  /* 0x0000001d071d7221 */ /* 0x008fc80000000000 */
[----:B------:R-:W-:-:S06]  /*0900*/  FMUL R35, |R29|, 2.8853900432586669922 ;  /* 0x4038aa3b1d237820 */ /* 0x000fcc0000400200 */
[----:B------:R-:W1:Y:S01]  /*0910*/  MUFU.EX2 R35, R35 ;  /* 0x0000002300237308 */ /* 0x000e620000000800 */
[----:B------:R-:W-:Y:S01]  /*0920*/  FMUL R37, R29, R29 ;  /* 0x0000001d1d257220 */ /* 0x000fe20000400000 */
[----:B-1----:R-:W-:-:S06]  /*0930*/  FADD R36, R35, 1 ;  /* 0x3f80000023247421 */ /* 0x002fcc0000000000 */
[----:B------:R-:W1:Y:S01]  /*0940*/  MUFU.RCP R36, R36 ;  /* 0x0000002400247308 */ /* 0x000e620000001000 */
[----:B------:R-:W-:Y:S01]  /*0950*/  FFMA R15, R37, R15, -0.052303962409496307373 ;  /* 0xbd563cae250f7423 */ /* 0x000fe2000000000f */
[----:B------:R-:W-:-:S03]  /*0960*/  FSETP.GE.AND P1, PT, |R29|, 0.60000002384185791016, PT ;  /* 0x3f19999a1d00780b */ /* 0x000fc60003f26200 */
[----:B------:R-:W-:Y:S01]  /*0970*/  FFMA R8, R37, R15, 0.1331529766321182251 ;  /* 0x3e08594125087423 */ /* 0x000fe2000000000f */
[----:B------:R-:W-:-:S03]  /*0980*/  FSETP.GE.AND P0, PT, |R29|, 9.010913848876953125, PT ;  /* 0x41102cb41d00780b */ /* 0x000fc60003f06200 */
[----:B------:R-:W-:Y:S01]  /*0990*/  FFMA R7, R37, R8, -0.33332768082618713379 ;  /* 0xbeaaa9ed25077423 */ /* 0x000fe20000000008 */
[----:B-1----:R-:W-:-:S03]  /*09a0*/  FFMA R27, R36, -2, R27 ;  /* 0xc0000000241b7823 */ /* 0x002fc6000000001b */
[----:B------:R-:W-:Y:S02]  /*09b0*/  FFMA R37, R37, R7, RZ ;  /* 0x0000000725257223 */ /* 0x000fe400000000ff */
[----:B------:R-:W-:-:S04]  /*09c0*/  FSEL R8, R27, 1, !P0 ;  /* 0x3f8000001b087808 */ /* 0x000fc80004000000 */
[--C-:B------:R-:W-:Y:S01]  /*09d0*/  LOP3.LUT R7, R8, 0x80000000, R29.reuse, 0xb8, !PT ;  /* 0x8000000008077812 */ /* 0x100fe200078eb81d */
[----:B------:R-:W-:-:S05]  /*09e0*/  @!P1 FFMA R7, R29, R37, R29 ;  /* 0x000000251d079223 */ /* 0x000fca000000001d */
[----:B------:R1:W-:Y:S01]  /*09f0*/  STL.128 [R11], R4 ;  /* 0x000000040b007387 */ /* 0x0003e20000100c00 */
[----:B------:R-:W-:-:S04]  /*0a00*/  IADD3 R34, P0, PT, R34, 0x10, RZ ;  /* 0x0000001022227810 */ /* 0x000fc80007f1e0ff */
[----:B------:R-:W-:Y:S01]  /*0a10*/  IADD3.X R10, PT, PT, RZ, R10, RZ, P0, !PT ;  /* 0x0000000aff0a7210 */ /* 0x000fe200007fe4ff */
[----:B------:R-:W-:Y:S08]  /*0a20*/  BRA.U UP0, `(.L_x_4) ;  /* 0xfffffff900407547 */ /* 0x000ff0000b83ffff */
[----:B------:R-:W2:Y:S01]  /*0a30*/  LDC.64 R34, c[0x0][0x380] ;  /* 0x0000e000ff227b82 */ /* 0x000ea20000000a00 */
[----:B-1----:R-:W3:Y:S04]  /*0a40*/  LDL.128 R4, [R1] ;  /* 0x0000000001047983 */ /* 0x002ee80000100c00 */
[----:B--2---:R-:W3:Y:S04]  /*0a50*/  LDG.E R9, desc[UR6][R34.64+0x500] ;  /* 0x0005000622097981 */ /* 0x004ee8000c1e1900 */
[----:B------:R-:W2:Y:S04]  /*0a60*/  LDG.E R8, desc[UR6][R34.64+0x504] ;  /* 0x0005040622087981 */ /* 0x000ea8000c1e1900 */
[----:B------:R-:W4:Y:S04]  /*0a70*/  LDG.E R10, desc[UR6][R34.64+0x508] ;  /* 0x00050806220a7981 */ /* 0x000f28000c1e1900 */
[----:B------:R-:W5:Y:S04]  /*0a80*/  LDG.E R36, desc[UR6][R34.64+0x50c] ;  /* 0x00050c0622247981 */ /* 0x000f68000c1e1900 */
[----:B------:R-:W5:Y:S04]  /*0a90*/  LDG.E R15, desc[UR6][R34.64+0x5fc] ;  /* 0x0005fc06220f7981 */ /* 0x000f68000c1e1900 */
[----:B------:R-:W5:Y:S01]  /*0aa0*/  LDG.E R27, desc[UR6][R34.64+0x600] ;  /* 0x00060006221b7981 */ /* 0x000f62000c1e1900 */
[----:B---3--:R-:W-:-:S04]  /*0ab0*/  FFMA R4, R4, R9, RZ ;  /* 0x0000000904047223 */ /* 0x008fc800000000ff */
[----:B--2---:R-:W-:Y:S02]  /*0ac0*/  FFMA R5, R5, R8, R4 ;  /* 0x0000000805057223 */ /* 0x004fe40000000004 */
[----:B------:R-:W2:Y:S02]  /*0ad0*/  LDG.E R4, desc[UR6][R34.64+0x510] ;  /* 0x0005100622047981 */ /* 0x000ea4000c1e1900 */
[----:B----4-:R-:W-:Y:S02]  /*0ae0*/  FFMA R6, R6, R10, R5 ;  /* 0x0000000a06067223 */ /* 0x010fe40000000005 */
[----:B------:R-:W2:Y:S04]  /*0af0*/  LDL.128 R8, [R1+0x10] ;  /* 0x0000100001087983 */ /* 0x000ea80000100c00 */
[----:B------:R-:W3:Y:S01]  /*0b00*/  LDG.E R5, desc[UR6][R34.64+0x514] ;  /* 0x0005140622057981 */ /* 0x000ee2000c1e1900 */
[----:B-----5:R-:W-:-:S03]  /*0b10*/  FFMA R7, R7, R36, R6 ;  /* 0x0000002407077223 */ /* 0x020fc60000000006 */
[----:B------:R-:W4:Y:S04]  /*0b20*/  LDG.E R6, desc[UR6][R34.64+0x518] ;  /* 0x0005180622067981 */ /* 0x000f28000c1e1900 */
[----:B------:R-:W5:Y:S01]  /*0b30*/  LDG.E R36, desc[UR6][R34.64+0x51c] ;  /* 0x00051c0622247981 */ /* 0x000f62000c1e1900 */
[----:B--2---:R-:W-:-:S03]  /*0b40*/  FFMA R4, R8, R4, R7 ;  /* 0x0000000408047223 */ /* 0x004fc60000000007 */
[----:B------:R-:W2:Y:S01]  /*0b50*/  LDG.E R8, desc[UR6][R34.64+0x520] ;  /* 0x0005200622087981 */ /* 0x000ea2000c1e1900 */
[----:B---3--:R-:W-:-:S03]  /*0b60*/  FFMA R5, R9, R5, R4 ;  /* 0x0000000509057223 */ /* 0x008fc60000000004 */
[----:B------:R-:W3:Y:S01]  /*0b70*/  LDG.E R9, desc[UR6][R34.64+0x524] ;  /* 0x0005240622097981 */ /* 0x000ee2000c1e1900 */
[----:B----4-:R-:W-:-:S03]  /*0b80*/  FFMA R10, R10, R6, R5 ;  /* 0x000000060a0a7223 */ /* 0x010fc60000000005 */
[----:B------:R-:W2:Y:S01]  /*0b90*/  LDL.128 R4, [R1+0x20] ;  /* 0x0000200001047983 */ /* 0x000ea20000100c00 */
[----:B-----5:R-:W-:-:S03]  /*0ba0*/  FFMA R11, R11, R36, R10 ;  /* 0x000000240b0b7223 */ /* 0x020fc6000000000a */
[----:B------:R-:W4:Y:S04]  /*0bb0*/  LDG.E R10, desc[UR6][R34.64+0x528] ;  /* 0x00052806220a7981 */ /* 0x000f28000c1e1900 */
[----:B------:R-:W5:Y:S01]  /*0bc0*/  LDG.E R36, desc[UR6][R34.64+0x52c] ;  /* 0x00052c0622247981 */ /* 0x000f62000c1e1900 */
[----:B--2---:R-:W-:-:S04]  /*0bd0*/  FFMA R4, R4, R8, R11 ;  /* 0x0000000804047223 */ /* 0x004fc8000000000b */
[----:B---3--:R-:W-:Y:S02]  /*0be0*/  FFMA R5, R5, R9, R4 ;  /* 0x0000000905057223 */ /* 0x008fe40000000004 */
        /* <DEDUP_REMOVED lines=113> */
[----:B------:R-:W4:Y:S01]  /*1300*/  LDG.E R6, desc[UR6][R34.64+0x5f8] ;  /* 0x0005f80622067981 */ /* 0x000f22000c1e1900 */
[----:B------:R-:W-:Y:S01]  /*1310*/  ISETP.NE.AND P0, PT, R16, 0x1, PT ;  /* 0x000000011000780c */ /* 0x000fe20003f05270 */
[----:B------:R-:W-:Y:S01]  /*1320*/  BSSY.RECONVERGENT B0, `(.L_x_5) ;  /* 0x0000052000007945 */ /* 0x000fe20003800200 */
[----:B------:R-:W-:Y:S01]  /*1330*/  MOV R16, RZ ;  /* 0x000000ff00107202 */ /* 0x000fe20000000f00 */
[----:B--2---:R-:W-:-:S04]  /*1340*/  FFMA R4, R8, R4, R7 ;  /* 0x0000000408047223 */ /* 0x004fc80000000007 */
[----:B---3--:R-:W-:-:S04]  /*1350*/  FFMA R5, R9, R5, R4 ;  /* 0x0000000509057223 */ /* 0x008fc80000000004 */
[----:B----4-:R-:W-:-:S04]  /*1360*/  FFMA R6, R10, R6, R5 ;  /* 0x000000060a067223 */ /* 0x010fc80000000005 */
[----:B------:R-:W-:Y:S01]  /*1370*/  FFMA R6, R11, R15, R6 ;  /* 0x0000000f0b067223 */ /* 0x000fe20000000006 */
[----:B------:R-:W-:Y:S02]  /*1380*/  MOV R7, R2 ;  /* 0x0000000200077202 */ /* 0x000fe40000000f00 */
[----:B------:R-:W-:Y:S01]  /*1390*/  MOV R4, R24 ;  /* 0x0000001800047202 */ /* 0x000fe20000000f00 */
[----:B------:R-:W-:Y:S01]  /*13a0*/  FADD R27, R6, R27 ;  /* 0x0000001b061b7221 */ /* 0x000fe20000000000 */
[----:B------:R-:W-:Y:S02]  /*13b0*/  MOV R6, R13 ;  /* 0x0000000d00067202 */ /* 0x000fe40000000f00 */
[----:B------:R-:W-:Y:S01]  /*13c0*/  MOV R15, R3 ;  /* 0x00000003000f7202 */ /* 0x000fe20000000f00 */
[----:B------:R-:W-:Y:S06]  /*13d0*/  @!P0 BRA `(.L_x_6) ;  /* 0x0000000400188947 */ /* 0x000fec0003800000 */
[----:B------:R-:W-:Y:S01]  /*13e0*/  SHF.R.U32.HI R5, RZ, 0x2, R0 ;  /* 0x00000002ff057819 */ /* 0x000fe20000011600 */
[----:B------:R-:W-:Y:S01]  /*13f0*/  HFMA2 R9, -RZ, RZ, 1.5048828125, 33.21875 ;  /* 0x3e055027ff097431 */ /* 0x000fe200000001ff */
[----:B------:R-:W-:Y:S01]  /*1400*/  MOV R11, 0x7f800000 ;  /* 0x7f800000000b7802 */ /* 0x000fe20000000f00 */
[----:B------:R-:W-:Y:S01]  /*1410*/  BSSY.RECONVERGENT B1, `(.L_x_7) ;  /* 0x0000039000017945 */ /* 0x000fe20003800200 */
[----:B------:R-:W-:Y:S02]  /*1420*/  LOP3.LUT R5, R5, R0, RZ, 0x3c, !PT ;  /* 0x0000000005057212 */ /* 0x000fe400078e3cff */
[----:B------:R-:W-:Y:S02]  /*1430*/  SHF.L.U32 R0, R3, 0x4, RZ ;  /* 0x0000000403007819 */ /* 0x000fe400000006ff */
[----:B------:R-:W-:-:S04]  /*1440*/  SHF.L.U32 R4, R5, 0x1, RZ ;  /* 0x0000000105047819 */ /* 0x000fc800000006ff */
[----:B------:R-:W-:-:S04]  /*1450*/  LOP3.LUT R0, R3, R0, R4, 0x96, !PT ;  /* 0x0000000003007212 */ /* 0x000fc800078e9604 */
[----:B------:R-:W-:Y:S02]  /*1460*/  LOP3.LUT R7, R0, R5, RZ, 0x3c, !PT ;  /* 0x0000000500077212 */ /* 0x000fe400078e3cff */
[----:B------:R-:W-:Y:S02]  /*1470*/  MOV R5, 0x2f800000 ;  /* 0x2f80000000057802 */ /* 0x000fe40000000f00 */
[C---:B------:R-:W-:Y:S02]  /*1480*/  IADD3 R0, PT, PT, R14.reuse, 0x587c5, R7 ;  /* 0x000587c50e007810 */ /* 0x040fe40007ffe007 */
[----:B------:R-:W-:Y:S02]  /*1490*/  IADD3 R14, PT, PT, R14, 0xb0f8a, RZ ;  /* 0x000b0f8a0e0e7810 */ /* 0x000fe40007ffe0ff */
[----:B------:R-:W-:-:S05]  /*14a0*/  I2FP.F32.U32 R0, R0 ;  /* 0x0000000000007245 */ /* 0x000fca0000201000 */
[----:B------:R-:W-:-:S05]  /*14b0*/  FFMA R0, R0, R5, 1.1641532182693481445e-10 ;  /* 0x2f00000000007423 */ /* 0x000fca0000000005 */
[----:B------:R-:W-:-:S13]  /*14c0*/  FSETP.GEU.AND P0, PT, R0, 1.175494350822287508e-38, PT ;  /* 0x008000000000780b */ /* 0x000fda0003f0e000 */
[----:B------:R-:W-:-:S05]  /*14d0*/  @!P0 FMUL R0, R0, 8388608 ;  /* 0x4b00000000008820 */ /* 0x000fca0000400000 */
[----:B------:R-:W-:-:S04]  /*14e0*/  IADD3 R4, PT, PT, R0, -0x3f2aaaab, RZ ;  /* 0xc0d5555500047810 */ /* 0x000fc80007ffe0ff */
[----:B------:R-:W-:-:S04]  /*14f0*/  LOP3.LUT R5, R4, 0xff800000, RZ, 0xc0, !PT ;  /* 0xff80000004057812 */ /* 0x000fc800078ec0ff */
[-C--:B------:R-:W-:Y:S02]  /*1500*/  IADD3 R4, PT, PT, R0, -R5.reuse, RZ ;  /* 0x8000000500047210 */ /* 0x080fe40007ffe0ff */
[----:B------:R-:W-:-:S03]  /*1510*/  I2FP.F32.S32 R5, R5 ;  /* 0x0000000500057245 */ /* 0x000fc60000201400 */
[----:B------:R-:W-:Y:S01]  /*1520*/  FADD R6, R4, -1 ;  /* 0xbf80000004067421 */ /* 0x000fe20000000000 */
[----:B------:R-:W-:Y:S02]  /*1530*/  FSEL R4, RZ, -23, P0 ;  /* 0xc1b80000ff047808 */ /* 0x000fe40000000000 */
[----:B------:R-:W-:Y:S01]  /*1540*/  ISETP.GT.U32.AND P0, PT, R0, 0x7f7fffff, PT ;  /* 0x7f7fffff0000780c */ /* 0x000fe20003f04070 */
[C---:B------:R-:W-:Y:S02]  /*1550*/  FFMA R9, R6.reuse, -R9, 0.14084610342979431152 ;  /* 0x3e1039f606097423 */ /* 0x040fe40000000809 */
[----:B------:R-:W-:Y:S01]  /*1560*/  FFMA R4, R5, 1.1920928955078125e-07, R4 ;  /* 0x3400000005047823 */ /* 0x000fe20000000004 */
[----:B------:R-:W-:Y:S01]  /*1570*/  SHF.R.U32.HI R5, RZ, 0x2, R12 ;  /* 0x00000002ff057819 */ /* 0x000fe2000001160c */
[----:B------:R-:W-:-:S03]  /*1580*/  FFMA R9, R6, R9, -0.12148627638816833496 ;  /* 0xbdf8cdcc06097423 */ /* 0x000fc60000000009 */
[----:B------:R-:W-:Y:S01]  /*1590*/  LOP3.LUT R5, R5, R12, RZ, 0x3c, !PT ;  /* 0x0000000c05057212 */ /* 0x000fe200078e3cff */
[----:B------:R-:W-:-:S04]  /*15a0*/  FFMA R9, R6, R9, 0.13980610668659210205 ;  /* 0x3e0f295506097423 */ /* 0x000fc80000000009 */
[----:B------:R-:W-:-:S04]  /*15b0*/  FFMA R9, R6, R9, -0.16684235632419586182 ;  /* 0xbe2ad8b906097423 */ /* 0x000fc80000000009 */
[----:B------:R-:W-:-:S04]  /*15c0*/  FFMA R9, R6, R9, 0.20012299716472625732 ;  /* 0x3e4ced0b06097423 */ /* 0x000fc80000000009 */
[----:B------:R-:W-:-:S04]  /*15d0*/  FFMA R9, R6, R9, -0.24999669194221496582 ;  /* 0xbe7fff2206097423 */ /* 0x000fc80000000009 */
[----:B------:R-:W-:-:S04]  /*15e0*/  FFMA R9, R6, R9, 0.33333182334899902344 ;  /* 0x3eaaaa7806097423 */ /* 0x000fc80000000009 */
[----:B------:R-:W-:-:S04]  /*15f0*/  FFMA R9, R6, R9, -0.5 ;  /* 0xbf00000006097423 */ /* 0x000fc80000000009 */
[----:B------:R-:W-:-:S04]  /*1600*/  FMUL R9, R6, R9 ;  /* 0x0000000906097220 */ /* 0x000fc80000400000 */
[----:B------:R-:W-:Y:S01]  /*1610*/  FFMA R9, R6, R9, R6 ;  /* 0x0000000906097223 */ /* 0x000fe20000000006 */
[----:B------:R-:W-:-:S03]  /*1620*/  SHF.L.U32 R6, R5, 0x1, RZ ;  /* 0x0000000105067819 */ /* 0x000fc600000006ff */
[----:B------:R-:W-:Y:S01]  /*1630*/  FFMA R9, R4, 0.69314718246459960938, R9 ;  /* 0x3f31721804097823 */ /* 0x000fe20000000009 */
[C---:B------:R-:W-:Y:S01]  /*1640*/  @P0 FFMA R9, R0.reuse, R11, +INF ;  /* 0x7f80000000090423 */ /* 0x040fe2000000000b */
[----:B------:R-:W-:Y:S02]  /*1650*/  FSETP.NEU.AND P0, PT, R0, RZ, PT ;  /* 0x000000ff0000720b */ /* 0x000fe40003f0d000 */
[----:B------:R-:W-:Y:S01]  /*1660*/  SHF.L.U32 R4, R7, 0x4, RZ ;  /* 0x0000000407047819 */ /* 0x000fe200000006ff */
[----:B------:R-:W-:-:S03]  /*1670*/  FMUL R9, R9, -2 ;  /* 0xc000000009097820 */ /* 0x000fc60000400000 */
[----:B------:R-:W-:Y:S02]  /*1680*/  LOP3.LUT R4, R5, R6, R4, 0x96, !PT ;  /* 0x0000000605047212 */ /* 0x000fe400078e9604 */
[----:B------:R-:W-:Y:S02]  /*1690*/  FSEL R9, R9, +INF , P0 ;  /* 0x7f80000009097808 */ /* 0x000fe40000000000 */
[----:B------:R-:W-:Y:S02]  /*16a0*/  LOP3.LUT R15, R4, R7, RZ, 0x3c, !PT ;  /* 0x00000007040f7212 */ /* 0x000fe400078e3cff */
[----:B------:R-:W-:Y:S01]  /*16b0*/  IADD3 R5, PT, PT, R9, -0xd000000, RZ ;  /* 0xf300000009057810 */ /* 0x000fe20007ffe0ff */
[----:B------:R1:W2:Y:S01]  /*16c0*/  MUFU.RSQ R4, R9 ;  /* 0x0000000900047308 */ /* 0x0002a20000001400 */
[----:B------:R-:W-:Y:S02]  /*16d0*/  IADD3 R0, PT, PT, R15, R14, RZ ;  /* 0x0000000e0f007210 */ /* 0x000fe40007ffe0ff */
[----:B------:R-:W-:Y:S01]  /*16e0*/  ISETP.GT.U32.AND P0, PT, R5, 0x727fffff, PT ;  /* 0x727fffff0500780c */ /* 0x000fe20003f04070 */
[----:B------:R-:W-:Y:S01]  /*16f0*/  HFMA2 R5, -RZ, RZ, 0.1495361328125, 0.0004794597625732421875 ;  /* 0x30c90fdbff057431 */ /* 0x000fe200000001ff */
[----:B------:R-:W-:-:S05]  /*1700*/  I2FP.F32.U32 R0, R0 ;  /* 0x0000000000007245 */ /* 0x000fca0000201000 */
[----:B------:R-:W-:-:S06]  /*1710*/  FFMA R6, R0, R5, 7.314590599882819788e-10 ;  /* 0x30490fdb00067423 */ /* 0x000fcc0000000005 */
[----:B-1----:R-:W-:Y:S05]  /*1720*/  @!P0 BRA `(.L_x_8) ;  /* 0x00000000000c8947 */ /* 0x002fea0003800000 */
[----:B------:R-:W-:-:S07]  /*1730*/  MOV R11, 0x1750 ;  /* 0x00001750000b7802 */ /* 0x000fce0000000f00 */
[----:B0-2---:R-:W-:Y:S05]  /*1740*/  CALL.REL.NOINC `($__internal_0_$__cuda_sm20_sqrt_rn_f32_slowpath) ;  /* 0x0000000800f47944 */ /* 0x005fea0003c00000 */
[----:B------:R-:W-:Y:S05]  /*1750*/  BRA `(.L_x_9) ;  /* 0x0000000000107947 */ /* 0x000fea0003800000 */
.L_x_8:
[----:B--2---:R-:W-:Y:S01]  /*1760*/  FMUL.FTZ R24, R9, R4 ;  /* 0x0000000409187220 */ /* 0x004fe20000410000 */
[----:B------:R-:W-:-:S03]  /*1770*/  FMUL.FTZ R0, R4, 0.5 ;  /* 0x3f00000004007820 */ /* 0x000fc60000410000 */
[----:B------:R-:W-:-:S04]  /*1780*/  FFMA R5, -R24, R24, R9 ;  /* 0x0000001818057223 */ /* 0x000fc80000000109 */
[----:B------:R-:W-:-:S07]  /*1790*/  FFMA R24, R5, R0, R24 ;  /* 0x0000000005187223 */ /* 0x000fce0000000018 */
.L_x_9:
[----:B------:R-:W-:Y:S05]  /*17a0*/  BSYNC.RECONVERGENT B1 ;  /* 0x0000000000017941 */ /* 0x000fea0003800200 */
.L_x_7:
[----:B------:R-:W-:Y:S01]  /*17b0*/  FMUL.RZ R8, R6, 0.15915493667125701904 ;  /* 0x3e22f98306087820 */ /* 0x000fe2000040c000 */
[----:B------:R-:W-:Y:S01]  /*17c0*/  HFMA2 R16, -RZ, RZ, 0, 5.9604644775390625e-08 ;  /* 0x00000001ff107431 */ /* 0x000fe200000001ff */
[----:B------:R-:W-:Y:S02]  /*17d0*/  MOV R6, R3 ;  /* 0x0000000300067202 */ /* 0x000fe40000000f00 */
[----:B------:R-:W1:Y:S01]  /*17e0*/  MUFU.SIN R5, R8 ;  /* 0x0000000800057308 */ /* 0x000e620000000400 */
[----:B------:R-:W-:Y:S02]  /*17f0*/  MOV R12, R2 ;  /* 0x00000002000c7202 */ /* 0x000fe40000000f00 */
[----:B------:R-:W-:-:S05]  /*1800*/  MOV R0, R13 ;  /* 0x0000000d00007202 */ /* 0x000fca0000000f00 */
[----:B------:R-:W2:Y:S01]  /*1810*/  MUFU.COS R9, R8 ;  /* 0x0000000800097308 */ /* 0x000ea20000000000 */
[-C--:B-1----:R-:W-:Y:S01]  /*1820*/  FMUL R4, R5, R24.reuse ;  /* 0x0000001805047220 */ /* 0x082fe20000400000 */
[----:B--2---:R-:W-:-:S07]  /*1830*/  FMUL R24, R9, R24 ;  /* 0x0000001809187220 */ /* 0x004fce0000400000 */
.L_x_6:
[----:B------:R-:W-:Y:S05]  /*1840*/  BSYNC.RECONVERGENT B0 ;  /* 0x0000000000007941 */ /* 0x000fea0003800200 */
.L_x_5:
[----:B------:R-:W-:Y:S01]  /*1850*/  FFMA R8, R4, 0.5, R27 ;  /* 0x3f00000004087823 */ /* 0x000fe2000000001b */
[----:B------:R-:W1:Y:S01]  /*1860*/  LDC.64 R2, c[0x0][0x390] ;  /* 0x0000e400ff027b82 */ /* 0x000e620000000a00 */
[----:B------:R-:W-:Y:S01]  /*1870*/  BSSY.RECONVERGENT B0, `(.L_x_10) ;  /* 0x0000048000007945 */ /* 0x000fe20003800200 */
[----:B------:R-:W-:Y:S01]  /*1880*/  MOV R11, 0x3f800000 ;  /* 0x3f800000000b7802 */ /* 0x000fe20000000f00 */
[----:B------:R-:W-:-:S04]  /*1890*/  FADD R9, -R27, R8 ;  /* 0x000000081b097221 */ /* 0x000fc80000000100 */
[----:B------:R-:W-:Y:S01]  /*18a0*/  FADD R9, R9, R9 ;  /* 0x0000000909097221 */ /* 0x000fe20000000000 */
[----:B------:R-:W2:Y:S04]  /*18b0*/  LDC.64 R4, c[0x0][0x388] ;  /* 0x0000e200ff047b82 */ /* 0x000ea80000000a00 */
[----:B------:R-:W-:-:S13]  /*18c0*/  FSETP.NEU.AND P0, PT, R9, 1, PT ;  /* 0x3f8000000900780b */ /* 0x000fda0003f0d000 */
[----:B------:R-:W-:Y:S05]  /*18d0*/  @!P0 BRA `(.L_x_11) ;  /* 0x0000000400048947 */ /* 0x000fea0003800000 */
[----:B------:R-:W-:-:S13]  /*18e0*/  FSETP.NAN.AND P0, PT, |R9|, |R9|, PT ;  /* 0x400000090900720b */ /* 0x000fda0003f08200 */
[----:B------:R-:W-:Y:S01]  /*18f0*/  @P0 FADD R11, R9, 2 ;  /* 0x40000000090b0421 */ /* 0x000fe20000000000 */
[----:B------:R-:W-:Y:S06]  /*1900*/  @P0 BRA `(.L_x_11) ;  /* 0x0000000000f80947 */ /* 0x000fec0003800000 */
[C---:B------:R-:W-:Y:S01]  /*1910*/  FMUL R10, |R9|.reuse, 16777216 ;  /* 0x4b800000090a7820 */ /* 0x040fe20000400200 */
[----:B------:R-:W-:-:S04]  /*1920*/  FSETP.GEU.AND P0, PT, |R9|, 1.175494350822287508e-38, PT ;  /* 0x008000000900780b */ /* 0x000fc80003f0e200 */
[----:B------:R-:W-:-:S04]  /*1930*/  FSEL R10, R10, |R9|, !P0 ;  /* 0x400000090a0a7208 */ /* 0x000fc80004000000 */
[----:B------:R-:W-:-:S04]  /*1940*/  IADD3 R11, PT, PT, R10, -0x3f3504f3, RZ ;  /* 0xc0cafb0d0a0b7810 */ /* 0x000fc80007ffe0ff */
[----:B------:R-:W-:-:S04]  /*1950*/  LOP3.LUT R11, R11, 0xff800000, RZ, 0xc0, !PT ;  /* 0xff8000000b0b7812 */ /* 0x000fc800078ec0ff */
[-C--:B------:R-:W-:Y:S02]  /*1960*/  IADD3 R10, PT, PT, R10, -R11.reuse, RZ ;  /* 0x8000000b0a0a7210 */ /* 0x080fe40007ffe0ff */
[----:B------:R-:W-:-:S03]  /*1970*/  I2FP.F32.S32 R11, R11 ;  /* 0x0000000b000b7245 */ /* 0x000fc60000201400 */
[C---:B------:R-:W-:Y:S01]  /*1980*/  FADD R35, R10.reuse, 1 ;  /* 0x3f8000000a237421 */ /* 0x040fe20000000000 */
[----:B------:R-:W-:-:S03]  /*1990*/  FADD R27, R10, -1 ;  /* 0xbf8000000a1b7421 */ /* 0x000fc60000000000 */
[----:B------:R-:W3:Y:S01]  /*19a0*/  MUFU.RCP R13, R35 ;  /* 0x00000023000d7308 */ /* 0x000ee20000001000 */
[----:B------:R-:W-:-:S04]  /*19b0*/  FADD R10, R27, R27 ;  /* 0x0000001b1b0a7221 */ /* 0x000fc80000000000 */
[----:B---3--:R-:W-:-:S04]  /*19c0*/  FMUL R10, R13, R10 ;  /* 0x0000000a0d0a7220 */ /* 0x008fc80000400000 */
[----:B------:R-:W-:-:S04]  /*19d0*/  FADD R29, R27, -R10 ;  /* 0x8000000a1b1d7221 */ /* 0x000fc80000000000 */
[----:B------:R-:W-:-:S04]  /*19e0*/  FADD R34, R29, R29 ;  /* 0x0000001d1d227221 */ /* 0x000fc80000000000 */
[-C--:B------:R-:W-:Y:S01]  /*19f0*/  FFMA R36, R27, -R10.reuse, R34 ;  /* 0x8000000a1b247223 */ /* 0x080fe20000000022 */
[----:B------:R-:W-:Y:S01]  /*1a00*/  FSEL R34, RZ, -24, P0 ;  /* 0xc1c00000ff227808 */ /* 0x000fe20000000000 */
[C---:B------:R-:W-:Y:S01]  /*1a10*/  FMUL R27, R10.reuse, R10 ;  /* 0x0000000a0a1b7220 */ /* 0x040fe20000400000 */
[----:B------:R-:W-:Y:S01]  /*1a20*/  FSETP.NEU.AND P0, PT, |R9|, +INF , PT ;  /* 0x7f8000000900780b */ /* 0x000fe20003f0d200 */
[----:B------:R-:W-:Y:S02]  /*1a30*/  FMUL R13, R13, R36 ;  /* 0x000000240d0d7220 */ /* 0x000fe40000400000 */
[----:B------:R-:W-:Y:S01]  /*1a40*/  FFMA R29, R11, 1.1920928955078125e-07, R34 ;  /* 0x340000000b1d7823 */ /* 0x000fe20000000022 */
[----:B------:R-:W-:Y:S01]  /*1a50*/  HFMA2 R34, -RZ, RZ, 0.771484375, 0.21533203125 ;  /* 0x3a2c32e4ff227431 */ /* 0x000fe200000001ff */
[----:B------:R-:W-:Y:S02]  /*1a60*/  FSETP.NEU.AND P0, PT, R9, RZ, P0 ;  /* 0x000000ff0900720b */ /* 0x000fe4000070d000 */
[----:B------:R-:W-:-:S04]  /*1a70*/  FFMA R11, R10, 1.4426950216293334961, R29 ;  /* 0x3fb8aa3b0a0b7823 */ /* 0x000fc8000000001d */
[----:B------:R-:W-:Y:S01]  /*1a80*/  FADD R29, R29, -R11 ;  /* 0x8000000b1d1d7221 */ /* 0x000fe20000000000 */
[----:B------:R-:W-:-:S03]  /*1a90*/  FFMA R34, R27, R34, 0.0032181653659790754318 ;  /* 0x3b52e7db1b227423 */ /* 0x000fc60000000022 */
[----:B------:R-:W-:Y:S01]  /*1aa0*/  FFMA R36, R10, 1.4426950216293334961, R29 ;  /* 0x3fb8aa3b0a247823 */ /* 0x000fe2000000001d */
[----:B------:R-:W-:-:S03]  /*1ab0*/  FFMA R34, R27, R34, 0.018033718690276145935 ;  /* 0x3c93bb731b227423 */ /* 0x000fc60000000022 */
[----:B------:R-:W-:Y:S01]  /*1ac0*/  FFMA R29, R13, 1.4426950216293334961, R36 ;  /* 0x3fb8aa3b0d1d7823 */ /* 0x000fe20000000024 */
[----:B------:R-:W-:Y:S01]  /*1ad0*/  @!P0 FADD R9, R9, R9 ;  /* 0x0000000909098221 */ /* 0x000fe20000000000 */
[C---:B------:R-:W-:Y:S02]  /*1ae0*/  FFMA R34, R27.reuse, R34, 0.12022458761930465698 ;  /* 0x3df6384f1b227423 */ /* 0x040fe40000000022 */
[----:B------:R-:W-:Y:S02]  /*1af0*/  FFMA R29, R10, 1.9251366722983220825e-08, R29 ;  /* 0x32a55e340a1d7823 */ /* 0x000fe4000000001d */
[----:B------:R-:W-:-:S04]  /*1b00*/  FMUL R27, R27, R34 ;  /* 0x000000221b1b7220 */ /* 0x000fc80000400000 */
[----:B------:R-:W-:-:S04]  /*1b10*/  FMUL R34, R27, 3 ;  /* 0x404000001b227820 */ /* 0x000fc80000400000 */
[----:B------:R-:W-:-:S04]  /*1b20*/  FFMA R34, R13, R34, R29 ;  /* 0x000000220d227223 */ /* 0x000fc8000000001d */
[----:B------:R-:W-:-:S04]  /*1b30*/  FFMA R34, R10, R27, R34 ;  /* 0x0000001b0a227223 */ /* 0x000fc80000000022 */
[----:B------:R-:W-:-:S04]  /*1b40*/  FADD R27, R11, R34 ;  /* 0x000000220b1b7221 */ /* 0x000fc80000000000 */
[----:B------:R-:W-:Y:S01]  /*1b50*/  FMUL R10, R27, 2 ;  /* 0x400000001b0a7820 */ /* 0x000fe20000400000 */
[----:B------:R-:W-:-:S03]  /*1b60*/  FADD R11, -R11, R27 ;  /* 0x0000001b0b0b7221 */ /* 0x000fc60000000100 */
[----:B------:R-:W3:Y:S01]  /*1b70*/  FRND R13, R10 ;  /* 0x0000000a000d7307 */ /* 0x000ee20000201000 */
[----:B------:R-:W-:Y:S01]  /*1b80*/  FADD R34, R34, -R11 ;  /* 0x8000000b22227221 */ /* 0x000fe20000000000 */
[----:B------:R-:W-:Y:S01]  /*1b90*/  FFMA R27, R27, 2, -R10 ;  /* 0x400000001b1b7823 */ /* 0x000fe2000000080a */
[C---:B------:R-:W-:Y:S02]  /*1ba0*/  FSETP.GEU.AND P1, PT, R10.reuse, RZ, PT ;  /* 0x000000ff0a00720b */ /* 0x040fe40003f2e000 */
[----:B------:R-:W-:Y:S01]  /*1bb0*/  FSETP.GT.AND P2, PT, |R10|, 152, PT ;  /* 0x431800000a00780b */ /* 0x000fe20003f44200 */
[----:B------:R-:W-:Y:S01]  /*1bc0*/  FFMA R34, R34, 2, R27 ;  /* 0x4000000022227823 */ /* 0x000fe2000000001b */
[----:B---3--:R-:W-:Y:S01]  /*1bd0*/  FADD R11, R10, -R13 ;  /* 0x8000000d0a0b7221 */ /* 0x008fe20000000000 */
[----:B------:R-:W-:Y:S01]  /*1be0*/  FSETP.GT.AND P3, PT, R13, RZ, PT ;  /* 0x000000ff0d00720b */ /* 0x000fe20003f64000 */
[----:B------:R-:W3:Y:S02]  /*1bf0*/  F2I.NTZ R10, R10 ;  /* 0x0000000a000a7305 */ /* 0x000ee40000203100 */
[----:B------:R-:W-:Y:S01]  /*1c00*/  FADD R11, R11, R34 ;  /* 0x000000220b0b7221 */ /* 0x000fe20000000000 */
[----:B------:R-:W-:-:S02]  /*1c10*/  MOV R34, 0x391fcb8e ;  /* 0x391fcb8e00227802 */ /* 0x000fc40000000f00 */
[----:B------:R-:W-:-:S03]  /*1c20*/  SEL R13, RZ, 0x83000000, P3 ;  /* 0x83000000ff0d7807 */ /* 0x000fc60001800000 */
[----:B------:R-:W-:-:S04]  /*1c30*/  FFMA R34, R11, R34, 0.0013391353422775864601 ;  /* 0x3aaf85ed0b227423 */ /* 0x000fc80000000022 */
[----:B------:R-:W-:-:S04]  /*1c40*/  FFMA R34, R11, R34, 0.0096188392490148544312 ;  /* 0x3c1d98560b227423 */ /* 0x000fc80000000022 */
[----:B------:R-:W-:-:S04]  /*1c50*/  FFMA R34, R11, R34, 0.055503588169813156128 ;  /* 0x3d6357bb0b227423 */ /* 0x000fc80000000022 */
[----:B------:R-:W-:-:S04]  /*1c60*/  FFMA R34, R11, R34, 0.24022644758224487305 ;  /* 0x3e75fdec0b227423 */ /* 0x000fc80000000022 */
[----:B------:R-:W-:-:S04]  /*1c70*/  FFMA R34, R11, R34, 0.69314718246459960938 ;  /* 0x3f3172180b227423 */ /* 0x000fc80000000022 */
[----:B------:R-:W-:Y:S01]  /*1c80*/  FFMA R34, R11, R34, 1 ;  /* 0x3f8000000b227423 */ /* 0x000fe20000000022 */
[----:B------:R-:W-:Y:S02]  /*1c90*/  IADD3 R11, PT, PT, R13, 0x7f000000, RZ ;  /* 0x7f0000000d0b7810 */ /* 0x000fe40007ffe0ff */
[----:B---3--:R-:W-:-:S03]  /*1ca0*/  LEA R13, R10, -R13, 0x17 ;  /* 0x8000000d0a0d7211 */ /* 0x008fc600078eb8ff */
[----:B------:R-:W-:Y:S01]  /*1cb0*/  FMUL R34, R11, R34 ;  /* 0x000000220b227220 */ /* 0x000fe20000400000 */
[----:B------:R-:W-:-:S03]  /*1cc0*/  FSEL R11, RZ, +INF , !P1 ;  /* 0x7f800000ff0b7808 */ /* 0x000fc60004800000 */
[----:B------:R-:W-:Y:S01]  /*1cd0*/  @!P2 FMUL R11, R13, R34 ;  /* 0x000000220d0ba220 */ /* 0x000fe20000400000 */
[----:B------:R-:W-:-:S07]  /*1ce0*/  @!P0 LOP3.LUT R11, R9, 0x7fffffff, RZ, 0xc0, !PT ;  /* 0x7fffffff090b8812 */ /* 0x000fce00078ec0ff */
.L_x_11:
[----:B------:R-:W-:Y:S05]  /*1cf0*/  BSYNC.RECONVERGENT B0 ;  /* 0x0000000000007941 */ /* 0x000fea0003800200 */
.L_x_10:
[----:B------:R-:W3:Y:S01]  /*1d00*/  LDCU UR4, c[0x0][0x3b0] ;  /* 0x00007600ff0477ac */ /* 0x000ee20008000800 */
[----:B------:R-:W-:Y:S02]  /*1d10*/  IMAD R13, R28, 0xc8, R23 ;  /* 0x000000c81c0d7824 */ /* 0x000fe400078e0217 */
[----:B------:R-:W-:Y:S01]  /*1d20*/  FMUL R11, R11, -0.5 ;  /* 0xbf0000000b0b7820 */ /* 0x000fe20000400000 */
[----:B------:R-:W-:Y:S01]  /*1d30*/  ISETP.NE.AND P0, PT, R23, RZ, PT ;  /* 0x000000ff1700720c */ /* 0x000fe20003f05270 */
[----:B--2---:R-:W-:-:S04]  /*1d40*/  IMAD.WIDE R4, R13, 0x4, R4 ;  /* 0x000000040d047825 */ /* 0x004fc800078e0204 */
[----:B-1----:R-:W-:-:S04]  /*1d50*/  IMAD.WIDE R2, R13, 0x4, R2 ;  /* 0x000000040d027825 */ /* 0x002fc800078e0202 */
[----:B---3--:R-:W-:Y:S01]  /*1d60*/  FADD R9, R8, -UR4 ;  /* 0x8000000408097e21 */ /* 0x008fe20008000000 */
[----:B------:R-:W-:-:S03]  /*1d70*/  HFMA2 R8, -RZ, RZ, 1.875, 0 ;  /* 0x3f800000ff087431 */ /* 0x000fc600000001ff */
[----:B------:R-:W-:-:S05]  /*1d80*/  FADD R13, -|R9|, -RZ ;  /* 0x800000ff090d7221 */ /* 0x000fca0000000300 */
[----:B------:R1:W-:Y:S04]  /*1d90*/  STG.E desc[UR6][R4.64], R13 ;  /* 0x0000000d04007986 */ /* 0x0003e8000c101906 */
[----:B------:R1:W-:Y:S01]  /*1da0*/  STG.E desc[UR6][R2.64], R11 ;  /* 0x0000000b02007986 */ /* 0x0003e2000c101906 */
[----:B------:R-:W-:Y:S05]  /*1db0*/  @!P0 BRA `(.L_x_12) ;  /* 0x0000000000688947 */ /* 0x000fea0003800000 */
[----:B-1----:R-:W-:Y:S02]  /*1dc0*/  I2FP.F32.U32 R3, R23 ;  /* 0x0000001700037245 */ /* 0x002fe40000201000 */
[----:B------:R-:W-:Y:S02]  /*1dd0*/  MOV R13, 0x391fcb8e ;  /* 0x391fcb8e000d7802 */ /* 0x000fe40000000f00 */
[-C--:B------:R-:W-:Y:S01]  /*1de0*/  FSETP.NAN.AND P2, PT, |R3|, |R3|.reuse, PT ;  /* 0x400000030300720b */ /* 0x080fe20003f48200 */
[----:B------:R-:W-:-:S04]  /*1df0*/  FMUL R5, R26, R3 ;  /* 0x000000031a057220 */ /* 0x000fc80000400000 */
[----:B------:R-:W1:Y:S01]  /*1e00*/  FRND R2, R5 ;  /* 0x0000000500027307 */ /* 0x000e620000201000 */
[----:B------:R-:W-:Y:S01]  /*1e10*/  FFMA R4, R26, R3, -R5 ;  /* 0x000000031a047223 */ /* 0x000fe20000000805 */
[----:B------:R-:W-:-:S03]  /*1e20*/  FSETP.GT.AND P1, PT, |R5|, 152, PT ;  /* 0x431800000500780b */ /* 0x000fc60003f24200 */
[----:B------:R-:W-:Y:S01]  /*1e30*/  FFMA R11, R25, R3, R4 ;  /* 0x00000003190b7223 */ /* 0x000fe20000000004 */
[----:B-1----:R-:W-:Y:S01]  /*1e40*/  FADD R4, R5, -R2 ;  /* 0x8000000205047221 */ /* 0x002fe20000000000 */
[----:B------:R-:W-:-:S03]  /*1e50*/  FSETP.GT.AND P0, PT, R2, RZ, PT ;  /* 0x000000ff0200720b */ /* 0x000fc60003f04000 */
[----:B------:R-:W-:Y:S01]  /*1e60*/  FADD R4, R4, R11 ;  /* 0x0000000b04047221 */ /* 0x000fe20000000000 */
[----:B------:R-:W-:Y:S02]  /*1e70*/  SEL R2, RZ, 0x83000000, P0 ;  /* 0x83000000ff027807 */ /* 0x000fe40000000000 */
[----:B------:R-:W-:Y:S01]  /*1e80*/  FSETP.GEU.AND P0, PT, R5, RZ, PT ;  /* 0x000000ff0500720b */ /* 0x000fe20003f0e000 */
[----:B------:R-:W-:Y:S01]  /*1e90*/  FFMA R11, R4, R13, 0.0013391353422775864601 ;  /* 0x3aaf85ed040b7423 */ /* 0x000fe2000000000d */
[----:B------:R-:W-:Y:S02]  /*1ea0*/  IADD3 R10, PT, PT, R2, 0x7f000000, RZ ;  /* 0x7f000000020a7810 */ /* 0x000fe40007ffe0ff */
[----:B------:R-:W-:Y:S01]  /*1eb0*/  FSEL R8, RZ, +INF , !P0 ;  /* 0x7f800000ff087808 */ /* 0x000fe20004000000 */
[C---:B------:R-:W-:Y:S02]  /*1ec0*/  FFMA R13, R4.reuse, R11, 0.0096188392490148544312 ;  /* 0x3c1d9856040d7423 */ /* 0x040fe4000000000b */
[----:B------:R-:W1:Y:S02]  /*1ed0*/  F2I.NTZ R11, R5 ;  /* 0x00000005000b7305 */ /* 0x000e640000203100 */
[----:B------:R-:W-:-:S04]  /*1ee0*/  FFMA R13, R4, R13, 0.055503588169813156128 ;  /* 0x3d6357bb040d7423 */ /* 0x000fc8000000000d */
[----:B------:R-:W-:-:S04]  /*1ef0*/  FFMA R13, R4, R13, 0.24022644758224487305 ;  /* 0x3e75fdec040d7423 */ /* 0x000fc8000000000d */
[----:B------:R-:W-:-:S04]  /*1f00*/  FFMA R13, R4, R13, 0.69314718246459960938 ;  /* 0x3f317218040d7423 */ /* 0x000fc8000000000d */
[----:B------:R-:W-:Y:S01]  /*1f10*/  FFMA R13, R4, R13, 1 ;  /* 0x3f800000040d7423 */ /* 0x000fe2000000000d */
[----:B-1----:R-:W-:-:S03]  /*1f20*/  LEA R11, R11, -R2, 0x17 ;  /* 0x800000020b0b7211 */ /* 0x002fc600078eb8ff */
[----:B------:R-:W-:-:S04]  /*1f30*/  FMUL R10, R10, R13 ;  /* 0x0000000d0a0a7220 */ /* 0x000fc80000400000 */
[----:B------:R-:W-:Y:S01]  /*1f40*/  @!P1 FMUL R8, R11, R10 ;  /* 0x0000000a0b089220 */ /* 0x000fe20000400000 */
[----:B------:R-:W-:-:S07]  /*1f50*/  @P2 FADD R8, R3, 0.99000000953674316406 ;  /* 0x3f7d70a403082421 */ /* 0x000fce0000000000 */
.L_x_12:
[----:B-1----:R-:W-:Y:S01]  /*1f60*/  SHF.R.U32.HI R3, RZ, 0x2, R0 ;  /* 0x00000002ff037819 */ /* 0x002fe20000011600 */
[----:B------:R-:W-:Y:S01]  /*1f70*/  FFMA R18, -|R9|, R8, R18 ;  /* 0x0000000809127223 */ /* 0x000fe20000000312 */
[----:B------:R-:W-:Y:S02]  /*1f80*/  SHF.R.U32.HI R5, RZ, 0x2, R12 ;  /* 0x00000002ff057819 */ /* 0x000fe4000001160c */
[----:B------:R-:W-:Y:S02]  /*1f90*/  LOP3.LUT R3, R3, R0, RZ, 0x3c, !PT ;  /* 0x0000000003037212 */ /* 0x000fe400078e3cff */
[----:B------:R-:W-:Y:S02]  /*1fa0*/  SHF.L.U32 R0, R15, 0x4, RZ ;  /* 0x000000040f007819 */ /* 0x000fe400000006ff */
[----:B------:R-:W-:Y:S02]  /*1fb0*/  SHF.L.U32 R2, R3, 0x1, RZ ;  /* 0x0000000103027819 */ /* 0x000fe400000006ff */
[----:B------:R-:W-:-:S02]  /*1fc0*/  LOP3.LUT R5, R5, R12, RZ, 0x3c, !PT ;  /* 0x0000000c05057212 */ /* 0x000fc400078e3cff */
[----:B------:R-:W-:Y:S02]  /*1fd0*/  LOP3.LUT R0, R15, R0, R2, 0x96, !PT ;  /* 0x000000000f007212 */ /* 0x000fe400078e9602 */
[----:B------:R-:W-:Y:S02]  /*1fe0*/  SHF.R.U32.HI R11, RZ, 0x2, R6 ;  /* 0x00000002ff0b7819 */ /* 0x000fe40000011606 */
[----:B------:R-:W-:Y:S02]  /*1ff0*/  LOP3.LUT R12, R0, R3, RZ, 0x3c, !PT ;  /* 0x00000003000c7212 */ /* 0x000fe400078e3cff */
[----:B------:R-:W-:Y:S02]  /*2000*/  SHF.L.U32 R0, R5, 0x1, RZ ;  /* 0x0000000105007819 */ /* 0x000fe400000006ff */
[----:B------:R-:W-:Y:S02]  /*2010*/  SHF.L.U32 R3, R12, 0x4, RZ ;  /* 0x000000040c037819 */ /* 0x000fe400000006ff */
[----:B------:R-:W-:-:S02]  /*2020*/  LOP3.LUT R11, R11, R6, RZ, 0x3c, !PT ;  /* 0x000000060b0b7212 */ /* 0x000fc400078e3cff */
[----:B------:R-:W-:Y:S02]  /*2030*/  LOP3.LUT R0, R12, R3, R0, 0x96, !PT ;  /* 0x000000030c007212 */ /* 0x000fe400078e9600 */
[----:B------:R-:W-:Y:S02]  /*2040*/  SHF.L.U32 R2, R11, 0x1, RZ ;  /* 0x000000010b027819 */ /* 0x000fe400000006ff */
[----:B------:R-:W-:Y:S02]  /*2050*/  LOP3.LUT R13, R0, R5, RZ, 0x3c, !PT ;  /* 0x00000005000d7212 */ /* 0x000fe400078e3cff */
[----:B------:R-:W-:Y:S02]  /*2060*/  SHF.R.U32.HI R4, RZ, 0x2, R7 ;  /* 0x00000002ff047819 */ /* 0x000fe40000011607 */
[----:B------:R-:W-:Y:S02]  /*2070*/  SHF.L.U32 R0, R13, 0x4, RZ ;  /* 0x000000040d007819 */ /* 0x000fe400000006ff */
[----:B------:R-:W-:-:S02]  /*2080*/  LOP3.LUT R3, R4, R7, RZ, 0x3c, !PT ;  /* 0x0000000704037212 */ /* 0x000fc400078e3cff */
[----:B------:R-:W-:Y:S02]  /*2090*/  LOP3.LUT R2, R13, R0, R2, 0x96, !PT ;  /* 0x000000000d027212 */ /* 0x000fe400078e9602 */
[----:B------:R-:W-:Y:S02]  /*20a0*/  SHF.L.U32 R4, R3, 0x1, RZ ;  /* 0x0000000103047819 */ /* 0x000fe400000006ff */
[----:B------:R-:W-:Y:S02]  /*20b0*/  LOP3.LUT R2, R2, R11, RZ, 0x3c, !PT ;  /* 0x0000000b02027212 */ /* 0x000fe400078e3cff */
[----:B------:R-:W-:Y:S02]  /*20c0*/  IADD3 R0, PT, PT, R14, 0x587c5, R12 ;  /* 0x000587c50e007810 */ /* 0x000fe40007ffe00c */
[----:B------:R-:W-:Y:S02]  /*20d0*/  SHF.L.U32 R5, R2, 0x4, RZ ;  /* 0x0000000402057819 */ /* 0x000fe400000006ff */
[----:B------:R-:W-:-:S02]  /*20e0*/  IADD3 R23, PT, PT, R23, 0x1, RZ ;  /* 0x0000000117177810 */ /* 0x000fc40007ffe0ff */
[----:B------:R-:W-:Y:S02]  /*20f0*/  LOP3.LUT R6, R2, R5, R4, 0x96, !PT ;  /* 0x0000000502067212 */ /* 0x000fe400078e9604 */
[C---:B------:R-:W-:Y:S02]  /*2100*/  IADD3 R4, PT, PT, R14.reuse, 0xb0f8a, R13 ;  /* 0x000b0f8a0e047810 */ /* 0x040fe40007ffe00d */
[C---:B------:R-:W-:Y:S02]  /*2110*/  IADD3 R5, PT, PT, R14.reuse, 0x10974f, R2 ;  /* 0x0010974f0e057810 */ /* 0x040fe40007ffe002 */
[----:B------:R-:W-:Y:S02]  /*2120*/  IADD3 R14, PT, PT, R14, 0x161f14, RZ ;  /* 0x00161f140e0e7810 */ /* 0x000fe40007ffe0ff */
[----:B------:R-:W-:Y:S02]  /*2130*/  LOP3.LUT R3, R6, R3, RZ, 0x3c, !PT ;  /* 0x0000000306037212 */ /* 0x000fe400078e3cff */
[----:B------:R-:W-:-:S02]  /*2140*/  ISETP.NE.AND P0, PT, R23, 0xc8, PT ;  /* 0x000000c81700780c */ /* 0x000fc40003f05270 */
[----:B------:R-:W-:Y:S02]  /*2150*/  IADD3 R6, PT, PT, R3, R14, RZ ;  /* 0x0000000e03067210 */ /* 0x000fe40007ffe0ff */
[----:B------:R-:W-:Y:S02]  /*2160*/  MOV R8, 0x2f800000 ;  /* 0x2f80000000087802 */ /* 0x000fe40000000f00 */
[----:B------:R-:W-:Y:S02]  /*2170*/  I2FP.F32.U32 R0, R0 ;  /* 0x0000000000007245 */ /* 0x000fe40000201000 */
[----:B------:R-:W-:Y:S02]  /*2180*/  I2FP.F32.U32 R4, R4 ;  /* 0x0000000400047245 */ /* 0x000fe40000201000 */
[----:B------:R-:W-:Y:S01]  /*2190*/  I2FP.F32.U32 R5, R5 ;  /* 0x0000000500057245 */ /* 0x000fe20000201000 */
[----:B------:R-:W-:Y:S01]  /*21a0*/  FFMA R0, R0, R8, 1.1641532182693481445e-10 ;  /* 0x2f00000000007423 */ /* 0x000fe20000000008 */
[----:B------:R-:W-:Y:S01]  /*21b0*/  I2FP.F32.U32 R7, R6 ;  /* 0x0000000600077245 */ /* 0x000fe20000201000 */
[----:B------:R-:W-:-:S02]  /*21c0*/  FFMA R4, R4, R8, 1.1641532182693481445e-10 ;  /* 0x2f00000004047423 */ /* 0x000fc40000000008 */
[-C--:B------:R-:W-:Y:S01]  /*21d0*/  FFMA R6, R5, R8.reuse, 1.1641532182693481445e-10 ;  /* 0x2f00000005067423 */ /* 0x080fe20000000008 */
[----:B------:R-:W-:Y:S01]  /*21e0*/  FADD R0, R0, -0.5 ;  /* 0xbf00000000007421 */ /* 0x000fe20000000000 */
[----:B------:R-:W-:Y:S01]  /*21f0*/  FFMA R7, R7, R8, 1.1641532182693481445e-10 ;  /* 0x2f00000007077423 */ /* 0x000fe20000000008 */
[----:B------:R-:W-:Y:S01]  /*2200*/  FADD R5, R4, -0.5 ;  /* 0xbf00000004057421 */ /* 0x000fe20000000000 */
[----:B------:R-:W-:Y:S01]  /*2210*/  FADD R6, R6, -0.5 ;  /* 0xbf00000006067421 */ /* 0x000fe20000000000 */
[----:B------:R-:W-:Y:S01]  /*2220*/  FADD R19, R0, R19 ;  /* 0x0000001300137221 */ /* 0x000fe20000000000 */
[----:B------:R-:W-:Y:S01]  /*2230*/  FADD R7, R7, -0.5 ;  /* 0xbf00000007077421 */ /* 0x000fe20000000000 */
[----:B------:R-:W-:Y:S01]  /*2240*/  FADD R20, R5, R20 ;  /* 0x0000001405147221 */ /* 0x000fe20000000000 */
[----:B------:R-:W-:Y:S02]  /*2250*/  FADD R21, R6, R21 ;  /* 0x0000001506157221 */ /* 0x000fe40000000000 */
[----:B------:R-:W-:Y:S01]  /*2260*/  FADD R22, R7, R22 ;  /* 0x0000001607167221 */ /* 0x000fe20000000000 */
[----:B------:R-:W-:Y:S06]  /*2270*/  @P0 BRA `(.L_x_13) ;  /* 0xffffffdc00d80947 */ /* 0x000fec000383ffff */
[----:B------:R-:W1:Y:S02]  /*2280*/  LDC.64 R4, c[0x0][0x3a8] ;  /* 0x0000ea00ff047b82 */ /* 0x000e640000000a00 */
[----:B-1----:R-:W-:-:S05]  /*2290*/  IMAD.WIDE R28, R28, 0x4, R4 ;  /* 0x000000041c1c7825 */ /* 0x002fca00078e0204 */
[----:B------:R-:W-:Y:S04]  /*22a0*/  STG.E desc[UR6][R28.64], R18 ;  /* 0x000000121c007986 */ /* 0x000fe8000c101906 */
[----:B------:R-:W-:Y:S04]  /*22b0*/  STG.E.64 desc[UR6][R32.64], R14 ;  /* 0x0000000e20007986 */ /* 0x000fe8000c101b06 */
[----:B------:R-:W-:Y:S04]  /*22c0*/  STG.E.64 desc[UR6][R32.64+0x8], R12 ;  /* 0x0000080c20007986 */ /* 0x000fe8000c101b06 */
[----:B------:R-:W-:Y:S04]  /*22d0*/  STG.E.64 desc[UR6][R32.64+0x10], R2 ;  /* 0x0000100220007986 */ /* 0x000fe8000c101b06 */
[----:B------:R-:W-:Y:S04]  /*22e0*/  STG.E.64 desc[UR6][R32.64+0x18], R16 ;  /* 0x0000181020007986 */ /* 0x000fe8000c101b06 */
[----:B------:R-:W-:Y:S04]  /*22f0*/  STG.E.64 desc[UR6][R32.64+0x28], R30 ;  /* 0x0000281e20007986 */ /* 0x000fe8000c101b06 */
[----:B------:R-:W-:Y:S01]  /*2300*/  STG.E desc[UR6][R32.64+0x20], R24 ;  /* 0x0000201820007986 */ /* 0x000fe2000c101906 */
[----:B------:R-:W-:Y:S05]  /*2310*/  EXIT ;  /* 0x000000000000794d */ /* 0x000fea0003800000 */
        .weak           $__internal_0_$__cuda_sm20_sqrt_rn_f32_slowpath
        .type           $__internal_0_$__cuda_sm20_sqrt_rn_f32_slowpath,@function
        .size           $__internal_0_$__cuda_sm20_sqrt_rn_f32_slowpath,(.L_x_16 - $__internal_0_$__cuda_sm20_sqrt_rn_f32_slowpath)
$__internal_0_$__cuda_sm20_sqrt_rn_f32_slowpath:
[----:B------:R-:W-:-:S13]  /*2320*/  LOP3.LUT P0, RZ, R9, 0x7fffffff, RZ, 0xc0, !PT ;  /* 0x7fffffff09ff7812 */ /* 0x000fda000780c0ff */
[----:B------:R-:W-:Y:S01]  /*2330*/  @!P0 MOV R4, R9 ;  /* 0x0000000900048202 */ /* 0x000fe20000000f00 */
[----:B------:R-:W-:Y:S06]  /*2340*/  @!P0 BRA `(.L_x_14) ;  /* 0x0000000000448947 */ /* 0x000fec0003800000 */
[----:B------:R-:W-:Y:S02]  /*2350*/  FSETP.GEU.FTZ.AND P0, PT, R9, RZ, PT ;  /* 0x000000ff0900720b */ /* 0x000fe40003f1e000 */
[----:B------:R-:W-:-:S11]  /*2360*/  MOV R0, R9 ;  /* 0x0000000900007202 */ /* 0x000fd60000000f00 */
[----:B------:R-:W-:Y:S01]  /*2370*/  @!P0 MOV R4, 0x7fffffff ;  /* 0x7fffffff00048802 */ /* 0x000fe20000000f00 */
[----:B------:R-:W-:Y:S06]  /*2380*/  @!P0 BRA `(.L_x_14) ;  /* 0x0000000000348947 */ /* 0x000fec0003800000 */
[----:B------:R-:W-:-:S13]  /*2390*/  FSETP.GTU.FTZ.AND P0, PT, |R0|, +INF , PT ;  /* 0x7f8000000000780b */ /* 0x000fda0003f1c200 */
[----:B------:R-:W-:Y:S01]  /*23a0*/  @P0 FADD.FTZ R4, R0, 1 ;  /* 0x3f80000000040421 */ /* 0x000fe20000010000 */
[----:B------:R-:W-:Y:S06]  /*23b0*/  @P0 BRA `(.L_x_14) ;  /* 0x0000000000280947 */ /* 0x000fec0003800000 */
[----:B------:R-:W-:-:S13]  /*23c0*/  FSETP.NEU.FTZ.AND P0, PT, |R0|, +INF , PT ;  /* 0x7f8000000000780b */ /* 0x000fda0003f1d200 */
[----:B------:R-:W-:-:S04]  /*23d0*/  @P0 FFMA R5, R0, 1.84467440737095516160e+19, RZ ;  /* 0x5f80000000050823 */ /* 0x000fc800000000ff */
[----:B------:R-:W0:Y:S02]  /*23e0*/  @P0 MUFU.RSQ R4, R5 ;  /* 0x0000000500040308 */ /* 0x000e240000001400 */
[----:B0-----:R-:W-:Y:S01]  /*23f0*/  @P0 FMUL.FTZ R8, R5, R4 ;  /* 0x0000000405080220 */ /* 0x001fe20000410000 */
[----:B------:R-:W-:Y:S01]  /*2400*/  @P0 FMUL.FTZ R10, R4, 0.5 ;  /* 0x3f000000040a0820 */ /* 0x000fe20000410000 */
[----:B------:R-:W-:Y:S02]  /*2410*/  @!P0 MOV R4, R0 ;  /* 0x0000000000048202 */ /* 0x000fe40000000f00 */
[----:B------:R-:W-:-:S04]  /*2420*/  @P0 FADD.FTZ R9, -R8, -RZ ;  /* 0x800000ff08090221 */ /* 0x000fc80000010100 */
[----:B------:R-:W-:-:S04]  /*2430*/  @P0 FFMA R9, R8, R9, R5 ;  /* 0x0000000908090223 */ /* 0x000fc80000000005 */
[----:B------:R-:W-:-:S04]  /*2440*/  @P0 FFMA R9, R9, R10, R8 ;  /* 0x0000000a09090223 */ /* 0x000fc80000000008 */
[----:B------:R-:W-:-:S07]  /*2450*/  @P0 FMUL.FTZ R4, R9, 2.3283064365386962891e-10 ;  /* 0x2f80000009040820 */ /* 0x000fce0000410000 */
.L_x_14:
[----:B------:R-:W-:Y:S01]  /*2460*/  HFMA2 R5, -RZ, RZ, 0, 0 ;  /* 0x00000000ff057431 */ /* 0x000fe200000001ff */
[----:B------:R-:W-:Y:S02]  /*2470*/  MOV R24, R4 ;  /* 0x0000000400187202 */ /* 0x000fe40000000f00 */
[----:B------:R-:W-:-:S04]  /*2480*/  MOV R4, R11 ;  /* 0x0000000b00047202 */ /* 0x000fc80000000f00 */
[----:B------:R-:W-:Y:S05]  /*2490*/  RET.REL.NODEC R4 `(_Z20collect_trajectoriesP6PolicyPfS1_S1_P17curandStateXORWOWS1_f) ;  /* 0xffffffd804d87950 */ /* 0x000fea0003c3ffff */
.L_x_15:
        /* <DEDUP_REMOVED lines=14> */
.L_x_16:


//--------------------- .nv.global.init           --------------------------
	.section	.nv.global.init,"aw",@progbits
	.align	4
.nv.global.init:
	.type		mrg32k3aM1SubSeq,@object
	.size		mrg32k3aM1SubSeq,(mrg32k3aM2SubSeq - mrg32k3aM1SubSeq)
mrg32k3aM1SubSeq:
        /*0000*/ 	.byte	0x0b, 0xcc, 0xee, 0x04, 0x73, 0x29, 0x8b, 0x6f, 0xf6, 0x53, 0x03, 0xf6, 0x23, 0xf6, 0xea, 0xda
        /* <DEDUP_REMOVED lines=125> */
	.type		mrg32k3aM2SubSeq,@object
	.size		mrg32k3aM2SubSeq,(mrg32k3aM1 - mrg32k3aM2SubSeq)
mrg32k3aM2SubSeq:
        /* <DEDUP_REMOVED lines=126> */
	.type		mrg32k3aM1,@object
	.size		mrg32k3aM1,(mrg32k3aM1Seq - mrg32k3aM1)
mrg32k3aM1:
        /* <DEDUP_REMOVED lines=144> */
	.type		mrg32k3aM1Seq,@object
	.size		mrg32k3aM1Seq,(mrg32k3aM2 - mrg32k3aM1Seq)
mrg32k3aM1Seq:
        /* <DEDUP_REMOVED lines=144> */
	.type		mrg32k3aM2,@object
	.size		mrg32k3aM2,(mrg32k3aM2Seq - mrg32k3aM2)
mrg32k3aM2:
        /* <DEDUP_REMOVED lines=144> */
	.type		mrg32k3aM2Seq,@object
	.size		mrg32k3aM2Seq,(precalc_xorwow_matrix - mrg32k3aM2Seq)
mrg32k3aM2Seq:
        /* <DEDUP_REMOVED lines=144> */
	.type		precalc_xorwow_matrix,@object
	.size		precalc_xorwow_matrix,(precalc_xorwow_offset_matrix - precalc_xorwow_matrix)
precalc_xorwow_matrix:
        /* <DEDUP_REMOVED lines=6400> */
	.type		precalc_xorwow_offset_matrix,@object
	.size		precalc_xorwow_offset_matrix,(.L_1 - precalc_xorwow_offset_matrix)
precalc_xorwow_offset_matrix:
        /* <DEDUP_REMOVED lines=6400> */
.L_1:


//--------------------- .nv.shared._Z13update_policyP6PolicyPKfS2_S2_Pf --------------------------
	.section	.nv.shared._Z13update_policyP6PolicyPKfS2_S2_Pf,"aw",@nobits
	.sectionflags	@""
	.align	4
.nv.shared._Z13update_policyP6PolicyPKfS2_S2_Pf:
	.zero		5120


//--------------------- .nv.shared.reserved.0     --------------------------
	.section	.nv.shared.reserved.0,"aw",@nobits
	.weak		__nv_reservedSMEM_offset_0_alias
	.size		__nv_reservedSMEM_offset_0_alias, 0, 64
	.other		__nv_reservedSMEM_offset_0_alias,@"STO_CUDA_RESERVED_SHARED STV_DEFAULT"
__nv_reservedSMEM_offset_0_alias:
	.zero		0
	.zero		64


//--------------------- .nv.constant0._Z13update_policyP6PolicyPKfS2_S2_Pf --------------------------
	.section	.nv.constant0._Z13update_policyP6PolicyPKfS2_S2_Pf,"a",@progbits
	.sectionflags	@""
	.align	4
.nv.constant0._Z13update_policyP6PolicyPKfS2_S2_Pf:
	.zero		936


//--------------------- .nv.constant0._Z20collect_trajectoriesP6PolicyPfS1_S1_P17curandStateXORWOWS1_f --------------------------
	.section	.nv.constant0._Z20collect_trajectoriesP6PolicyPfS1_S1_P17curandStateXORWOWS1_f,"a",@progbits
	.sectionflags	@""
	.align	4
.nv.constant0._Z20collect_trajectoriesP6PolicyPfS1_S1_P17curandStateXORWOWS1_f:
	.zero		948


//--------------------- SYMBOLS --------------------------

	.type		.nv.reservedSmem.offset0,@object
	.size		.nv.reservedSmem.offset0,0x4
	.type		.nv.reservedSmem.cap,@object
	.size		.nv.reservedSmem.cap,0x4
